//
// Generated by NVIDIA NVVM Compiler
//
// Compiler Build ID: CL-36424714
// Cuda compilation tools, release 13.0, V13.0.88
// Based on NVVM 20.0.0
//

.version 9.0
.target sm_100
.address_size 64

	// .globl	_Z14elementWise_fpiiPfS_S_S_S_S_S_S_b

.visible .entry _Z14elementWise_fpiiPfS_S_S_S_S_S_S_b(
	.param .u32 _Z14elementWise_fpiiPfS_S_S_S_S_S_S_b_param_0,
	.param .u32 _Z14elementWise_fpiiPfS_S_S_S_S_S_S_b_param_1,
	.param .u64 .ptr .align 1 _Z14elementWise_fpiiPfS_S_S_S_S_S_S_b_param_2,
	.param .u64 .ptr .align 1 _Z14elementWise_fpiiPfS_S_S_S_S_S_S_b_param_3,
	.param .u64 .ptr .align 1 _Z14elementWise_fpiiPfS_S_S_S_S_S_S_b_param_4,
	.param .u64 .ptr .align 1 _Z14elementWise_fpiiPfS_S_S_S_S_S_S_b_param_5,
	.param .u64 .ptr .align 1 _Z14elementWise_fpiiPfS_S_S_S_S_S_S_b_param_6,
	.param .u64 .ptr .align 1 _Z14elementWise_fpiiPfS_S_S_S_S_S_S_b_param_7,
	.param .u64 .ptr .align 1 _Z14elementWise_fpiiPfS_S_S_S_S_S_S_b_param_8,
	.param .u64 .ptr .align 1 _Z14elementWise_fpiiPfS_S_S_S_S_S_S_b_param_9,
	.param .u8 _Z14elementWise_fpiiPfS_S_S_S_S_S_S_b_param_10
)
{
	.reg .pred 	%p<7>;
	.reg .b16 	%rs<2>;
	.reg .b32 	%r<19>;
	.reg .b32 	%f<134>;
	.reg .b64 	%rd<66>;

	ld.param.u32 	%r5, [_Z14elementWise_fpiiPfS_S_S_S_S_S_S_b_param_0];
	ld.param.u32 	%r6, [_Z14elementWise_fpiiPfS_S_S_S_S_S_S_b_param_1];
	ld.param.u64 	%rd9, [_Z14elementWise_fpiiPfS_S_S_S_S_S_S_b_param_2];
	ld.param.u64 	%rd10, [_Z14elementWise_fpiiPfS_S_S_S_S_S_S_b_param_3];
	ld.param.u64 	%rd11, [_Z14elementWise_fpiiPfS_S_S_S_S_S_S_b_param_4];
	ld.param.u64 	%rd4, [_Z14elementWise_fpiiPfS_S_S_S_S_S_S_b_param_5];
	ld.param.u64 	%rd5, [_Z14elementWise_fpiiPfS_S_S_S_S_S_S_b_param_6];
	ld.param.u64 	%rd6, [_Z14elementWise_fpiiPfS_S_S_S_S_S_S_b_param_7];
	ld.param.u64 	%rd7, [_Z14elementWise_fpiiPfS_S_S_S_S_S_S_b_param_8];
	ld.param.u64 	%rd8, [_Z14elementWise_fpiiPfS_S_S_S_S_S_S_b_param_9];
	ld.param.s8 	%rs1, [_Z14elementWise_fpiiPfS_S_S_S_S_S_S_b_param_10];
	cvta.to.global.u64 	%rd1, %rd11;
	cvta.to.global.u64 	%rd2, %rd9;
	cvta.to.global.u64 	%rd3, %rd10;
	mov.u32 	%r7, %ctaid.x;
	mov.u32 	%r8, %ntid.x;
	mov.u32 	%r9, %tid.x;
	mad.lo.s32 	%r1, %r7, %r8, %r9;
	mul.lo.s32 	%r10, %r6, %r5;
	setp.ge.s32 	%p1, %r1, %r10;
	@%p1 bra 	$L__BB0_5;
	div.s32 	%r11, %r1, %r5;
	mul.lo.s32 	%r12, %r11, %r5;
	sub.s32 	%r2, %r1, %r12;
	shl.b32 	%r3, %r5, 2;
	mad.lo.s32 	%r4, %r3, %r11, %r2;
	setp.ne.s16 	%p2, %rs1, 0;
	@%p2 bra 	$L__BB0_3;
	mul.wide.s32 	%rd37, %r4, 4;
	add.s64 	%rd38, %rd3, %rd37;
	ld.global.f32 	%f37, [%rd38];
	add.s64 	%rd39, %rd2, %rd37;
	ld.global.f32 	%f38, [%rd39];
	add.f32 	%f39, %f37, %f38;
	mul.wide.s32 	%rd40, %r2, 4;
	add.s64 	%rd41, %rd1, %rd40;
	ld.global.f32 	%f40, [%rd41];
	mul.wide.s32 	%rd42, %r3, 4;
	add.s64 	%rd43, %rd41, %rd42;
	ld.global.f32 	%f41, [%rd43];
	add.f32 	%f42, %f40, %f41;
	add.f32 	%f133, %f39, %f42;
	mul.wide.s32 	%rd44, %r5, 4;
	add.s64 	%rd45, %rd38, %rd44;
	ld.global.f32 	%f43, [%rd45];
	add.s64 	%rd46, %rd39, %rd44;
	ld.global.f32 	%f44, [%rd46];
	add.f32 	%f45, %f43, %f44;
	add.s64 	%rd47, %rd41, %rd44;
	ld.global.f32 	%f46, [%rd47];
	add.s64 	%rd48, %rd47, %rd42;
	ld.global.f32 	%f47, [%rd48];
	add.f32 	%f48, %f46, %f47;
	add.f32 	%f132, %f45, %f48;
	add.s64 	%rd49, %rd45, %rd44;
	ld.global.f32 	%f49, [%rd49];
	add.s64 	%rd50, %rd46, %rd44;
	ld.global.f32 	%f50, [%rd50];
	add.f32 	%f51, %f49, %f50;
	add.s64 	%rd51, %rd47, %rd44;
	ld.global.f32 	%f52, [%rd51];
	add.s64 	%rd52, %rd51, %rd42;
	ld.global.f32 	%f53, [%rd52];
	add.f32 	%f54, %f52, %f53;
	add.f32 	%f131, %f51, %f54;
	add.s64 	%rd53, %rd49, %rd44;
	ld.global.f32 	%f55, [%rd53];
	add.s64 	%rd54, %rd50, %rd44;
	ld.global.f32 	%f56, [%rd54];
	add.f32 	%f57, %f55, %f56;
	add.s64 	%rd55, %rd51, %rd44;
	ld.global.f32 	%f58, [%rd55];
	add.s64 	%rd56, %rd55, %rd42;
	ld.global.f32 	%f59, [%rd56];
	add.f32 	%f60, %f58, %f59;
	add.f32 	%f130, %f57, %f60;
	bra.uni 	$L__BB0_4;
$L__BB0_3:
	mul.wide.s32 	%rd12, %r4, 4;
	add.s64 	%rd13, %rd3, %rd12;
	ld.global.f32 	%f13, [%rd13];
	add.s64 	%rd14, %rd2, %rd12;
	ld.global.f32 	%f14, [%rd14];
	add.f32 	%f15, %f13, %f14;
	mul.wide.s32 	%rd15, %r2, 4;
	add.s64 	%rd16, %rd1, %rd15;
	ld.global.f32 	%f16, [%rd16];
	mul.wide.s32 	%rd17, %r3, 4;
	add.s64 	%rd18, %rd16, %rd17;
	ld.global.f32 	%f17, [%rd18];
	add.f32 	%f18, %f16, %f17;
	add.f32 	%f133, %f15, %f18;
	cvta.to.global.u64 	%rd19, %rd4;
	add.s64 	%rd20, %rd19, %rd12;
	st.global.f32 	[%rd20], %f133;
	mul.wide.s32 	%rd21, %r5, 4;
	add.s64 	%rd22, %rd13, %rd21;
	ld.global.f32 	%f19, [%rd22];
	add.s64 	%rd23, %rd14, %rd21;
	ld.global.f32 	%f20, [%rd23];
	add.f32 	%f21, %f19, %f20;
	add.s64 	%rd24, %rd16, %rd21;
	ld.global.f32 	%f22, [%rd24];
	add.s64 	%rd25, %rd24, %rd17;
	ld.global.f32 	%f23, [%rd25];
	add.f32 	%f24, %f22, %f23;
	add.f32 	%f132, %f21, %f24;
	add.s64 	%rd26, %rd20, %rd21;
	st.global.f32 	[%rd26], %f132;
	add.s64 	%rd27, %rd22, %rd21;
	ld.global.f32 	%f25, [%rd27];
	add.s64 	%rd28, %rd23, %rd21;
	ld.global.f32 	%f26, [%rd28];
	add.f32 	%f27, %f25, %f26;
	add.s64 	%rd29, %rd24, %rd21;
	ld.global.f32 	%f28, [%rd29];
	add.s64 	%rd30, %rd29, %rd17;
	ld.global.f32 	%f29, [%rd30];
	add.f32 	%f30, %f28, %f29;
	add.f32 	%f131, %f27, %f30;
	add.s64 	%rd31, %rd26, %rd21;
	st.global.f32 	[%rd31], %f131;
	add.s64 	%rd32, %rd27, %rd21;
	ld.global.f32 	%f31, [%rd32];
	add.s64 	%rd33, %rd28, %rd21;
	ld.global.f32 	%f32, [%rd33];
	add.f32 	%f33, %f31, %f32;
	add.s64 	%rd34, %rd29, %rd21;
	ld.global.f32 	%f34, [%rd34];
	add.s64 	%rd35, %rd34, %rd17;
	ld.global.f32 	%f35, [%rd35];
	add.f32 	%f36, %f34, %f35;
	add.f32 	%f130, %f33, %f36;
	add.s64 	%rd36, %rd31, %rd21;
	st.global.f32 	[%rd36], %f130;
$L__BB0_4:
	fma.rn.f32 	%f61, %f133, 0fBBBB989D, 0f3F000000;
	cvt.sat.f32.f32 	%f62, %f61;
	mov.f32 	%f63, 0f4B400001;
	mov.f32 	%f64, 0f437C0000;
	fma.rm.f32 	%f65, %f62, %f64, %f63;
	add.f32 	%f66, %f65, 0fCB40007F;
	neg.f32 	%f67, %f66;
	fma.rn.f32 	%f68, %f133, 0fBFB8AA3B, %f67;
	fma.rn.f32 	%f69, %f133, 0fB2A57060, %f68;
	mov.b32 	%r13, %f65;
	shl.b32 	%r14, %r13, 23;
	mov.b32 	%f70, %r14;
	ex2.approx.ftz.f32 	%f71, %f69;
	fma.rn.f32 	%f72, %f71, %f70, 0f3F800000;
	rcp.rn.f32 	%f73, %f72;
	fma.rn.f32 	%f74, %f132, 0fBBBB989D, 0f3F000000;
	cvt.sat.f32.f32 	%f75, %f74;
	fma.rm.f32 	%f76, %f75, %f64, %f63;
	add.f32 	%f77, %f76, 0fCB40007F;
	neg.f32 	%f78, %f77;
	fma.rn.f32 	%f79, %f132, 0fBFB8AA3B, %f78;
	fma.rn.f32 	%f80, %f132, 0fB2A57060, %f79;
	mov.b32 	%r15, %f76;
	shl.b32 	%r16, %r15, 23;
	mov.b32 	%f81, %r16;
	ex2.approx.ftz.f32 	%f82, %f80;
	fma.rn.f32 	%f83, %f82, %f81, 0f3F800000;
	rcp.rn.f32 	%f84, %f83;
	abs.f32 	%f85, %f131;
	mul.f32 	%f86, %f85, 0f4038AA3B;
	ex2.approx.ftz.f32 	%f87, %f86;
	add.f32 	%f88, %f87, 0f3F800000;
	rcp.approx.ftz.f32 	%f89, %f88;
	fma.rn.f32 	%f90, %f89, 0fC0000000, 0f3F800000;
	setp.ge.f32 	%p3, %f85, 0f41102CB4;
	selp.f32 	%f91, 0f3F800000, %f90, %p3;
	copysign.f32 	%f92, %f131, %f91;
	mul.f32 	%f93, %f131, %f131;
	fma.rn.f32 	%f94, %f93, 0f3C80F082, 0fBD563CAE;
	fma.rn.f32 	%f95, %f94, %f93, 0f3E085941;
	fma.rn.f32 	%f96, %f95, %f93, 0fBEAAA9ED;
	fma.rn.f32 	%f97, %f96, %f93, 0f00000000;
	fma.rn.f32 	%f98, %f97, %f131, %f131;
	setp.ge.f32 	%p4, %f85, 0f3F19999A;
	selp.f32 	%f99, %f92, %f98, %p4;
	fma.rn.f32 	%f100, %f130, 0fBBBB989D, 0f3F000000;
	cvt.sat.f32.f32 	%f101, %f100;
	fma.rm.f32 	%f102, %f101, %f64, %f63;
	add.f32 	%f103, %f102, 0fCB40007F;
	neg.f32 	%f104, %f103;
	fma.rn.f32 	%f105, %f130, 0fBFB8AA3B, %f104;
	fma.rn.f32 	%f106, %f130, 0fB2A57060, %f105;
	mov.b32 	%r17, %f102;
	shl.b32 	%r18, %r17, 23;
	mov.b32 	%f107, %r18;
	ex2.approx.ftz.f32 	%f108, %f106;
	fma.rn.f32 	%f109, %f108, %f107, 0f3F800000;
	rcp.rn.f32 	%f110, %f109;
	cvta.to.global.u64 	%rd57, %rd7;
	mul.wide.s32 	%rd58, %r1, 4;
	add.s64 	%rd59, %rd57, %rd58;
	ld.global.f32 	%f111, [%rd59];
	mul.f32 	%f112, %f73, %f99;
	fma.rn.f32 	%f113, %f111, %f84, %f112;
	cvta.to.global.u64 	%rd60, %rd8;
	add.s64 	%rd61, %rd60, %rd58;
	st.global.f32 	[%rd61], %f113;
	abs.f32 	%f114, %f113;
	mul.f32 	%f115, %f114, 0f4038AA3B;
	ex2.approx.ftz.f32 	%f116, %f115;
	add.f32 	%f117, %f116, 0f3F800000;
	rcp.approx.ftz.f32 	%f118, %f117;
	fma.rn.f32 	%f119, %f118, 0fC0000000, 0f3F800000;
	setp.ge.f32 	%p5, %f114, 0f41102CB4;
	selp.f32 	%f120, 0f3F800000, %f119, %p5;
	copysign.f32 	%f121, %f113, %f120;
	mul.f32 	%f122, %f113, %f113;
	fma.rn.f32 	%f123, %f122, 0f3C80F082, 0fBD563CAE;
	fma.rn.f32 	%f124, %f123, %f122, 0f3E085941;
	fma.rn.f32 	%f125, %f124, %f122, 0fBEAAA9ED;
	fma.rn.f32 	%f126, %f125, %f122, 0f00000000;
	fma.rn.f32 	%f127, %f126, %f113, %f113;
	setp.ge.f32 	%p6, %f114, 0f3F19999A;
	selp.f32 	%f128, %f121, %f127, %p6;
	mul.f32 	%f129, %f110, %f128;
	cvta.to.global.u64 	%rd62, %rd5;
	add.s64 	%rd63, %rd62, %rd58;
	st.global.f32 	[%rd63], %f129;
	cvta.to.global.u64 	%rd64, %rd6;
	add.s64 	%rd65, %rd64, %rd58;
	st.global.f32 	[%rd65], %f129;
$L__BB0_5:
	ret;

}
	// .globl	_Z22element_wise_operationiiPfS_S_S_S_S_S_bS_
.visible .entry _Z22element_wise_operationiiPfS_S_S_S_S_S_bS_(
	.param .u32 _Z22element_wise_operationiiPfS_S_S_S_S_S_bS__param_0,
	.param .u32 _Z22element_wise_operationiiPfS_S_S_S_S_S_bS__param_1,
	.param .u64 .ptr .align 1 _Z22element_wise_operationiiPfS_S_S_S_S_S_bS__param_2,
	.param .u64 .ptr .align 1 _Z22element_wise_operationiiPfS_S_S_S_S_S_bS__param_3,
	.param .u64 .ptr .align 1 _Z22element_wise_operationiiPfS_S_S_S_S_S_bS__param_4,
	.param .u64 .ptr .align 1 _Z22element_wise_operationiiPfS_S_S_S_S_S_bS__param_5,
	.param .u64 .ptr .align 1 _Z22element_wise_operationiiPfS_S_S_S_S_S_bS__param_6,
	.param .u64 .ptr .align 1 _Z22element_wise_operationiiPfS_S_S_S_S_S_bS__param_7,
	.param .u64 .ptr .align 1 _Z22element_wise_operationiiPfS_S_S_S_S_S_bS__param_8,
	.param .u8 _Z22element_wise_operationiiPfS_S_S_S_S_S_bS__param_9,
	.param .u64 .ptr .align 1 _Z22element_wise_operationiiPfS_S_S_S_S_S_bS__param_10
)
{
	.reg .pred 	%p<7>;
	.reg .b16 	%rs<2>;
	.reg .b32 	%r<23>;
	.reg .b32 	%f<98>;
	.reg .b64 	%rd<53>;

	ld.param.u32 	%r5, [_Z22element_wise_operationiiPfS_S_S_S_S_S_bS__param_0];
	ld.param.u32 	%r6, [_Z22element_wise_operationiiPfS_S_S_S_S_S_bS__param_1];
	ld.param.u64 	%rd4, [_Z22element_wise_operationiiPfS_S_S_S_S_S_bS__param_4];
	ld.param.u64 	%rd5, [_Z22element_wise_operationiiPfS_S_S_S_S_S_bS__param_5];
	ld.param.u64 	%rd6, [_Z22element_wise_operationiiPfS_S_S_S_S_S_bS__param_6];
	ld.param.u64 	%rd8, [_Z22element_wise_operationiiPfS_S_S_S_S_S_bS__param_8];
	ld.param.s8 	%rs1, [_Z22element_wise_operationiiPfS_S_S_S_S_S_bS__param_9];
	ld.param.u64 	%rd9, [_Z22element_wise_operationiiPfS_S_S_S_S_S_bS__param_10];
	mov.u32 	%r7, %ctaid.x;
	mov.u32 	%r8, %ntid.x;
	mov.u32 	%r9, %tid.x;
	mad.lo.s32 	%r1, %r7, %r8, %r9;
	mul.lo.s32 	%r10, %r6, %r5;
	setp.gt.s32 	%p1, %r1, %r10;
	@%p1 bra 	$L__BB1_4;
	ld.param.u64 	%rd51, [_Z22element_wise_operationiiPfS_S_S_S_S_S_bS__param_3];
	ld.param.u64 	%rd50, [_Z22element_wise_operationiiPfS_S_S_S_S_S_bS__param_2];
	cvta.to.global.u64 	%rd10, %rd50;
	cvta.to.global.u64 	%rd11, %rd51;
	cvta.to.global.u64 	%rd12, %rd4;
	div.s32 	%r2, %r1, %r5;
	mul.lo.s32 	%r11, %r2, %r5;
	sub.s32 	%r3, %r1, %r11;
	shl.b32 	%r12, %r5, 2;
	mad.lo.s32 	%r4, %r12, %r2, %r3;
	mul.wide.s32 	%rd13, %r4, 4;
	add.s64 	%rd14, %rd10, %rd13;
	ld.global.f32 	%f5, [%rd14];
	add.s64 	%rd15, %rd11, %rd13;
	ld.global.f32 	%f6, [%rd15];
	add.f32 	%f7, %f5, %f6;
	mul.wide.s32 	%rd16, %r3, 4;
	add.s64 	%rd17, %rd12, %rd16;
	ld.global.f32 	%f8, [%rd17];
	add.f32 	%f9, %f7, %f8;
	mul.wide.s32 	%rd18, %r12, 4;
	add.s64 	%rd19, %rd17, %rd18;
	ld.global.f32 	%f10, [%rd19];
	add.f32 	%f11, %f9, %f10;
	mul.wide.s32 	%rd1, %r5, 4;
	add.s64 	%rd20, %rd14, %rd1;
	ld.global.f32 	%f12, [%rd20];
	add.s64 	%rd21, %rd15, %rd1;
	ld.global.f32 	%f13, [%rd21];
	add.f32 	%f14, %f12, %f13;
	add.s64 	%rd22, %rd17, %rd1;
	ld.global.f32 	%f15, [%rd22];
	add.f32 	%f16, %f14, %f15;
	mul.lo.s32 	%r13, %r5, 5;
	mul.wide.s32 	%rd23, %r13, 4;
	add.s64 	%rd24, %rd17, %rd23;
	ld.global.f32 	%f17, [%rd24];
	add.f32 	%f18, %f16, %f17;
	add.s64 	%rd25, %rd20, %rd1;
	ld.global.f32 	%f19, [%rd25];
	add.s64 	%rd26, %rd21, %rd1;
	ld.global.f32 	%f20, [%rd26];
	add.f32 	%f21, %f19, %f20;
	add.s64 	%rd27, %rd22, %rd1;
	ld.global.f32 	%f22, [%rd27];
	add.f32 	%f23, %f21, %f22;
	mul.lo.s32 	%r14, %r5, 6;
	mul.wide.s32 	%rd28, %r14, 4;
	add.s64 	%rd29, %rd17, %rd28;
	ld.global.f32 	%f24, [%rd29];
	add.f32 	%f25, %f23, %f24;
	add.s64 	%rd30, %rd25, %rd1;
	ld.global.f32 	%f26, [%rd30];
	add.s64 	%rd31, %rd26, %rd1;
	ld.global.f32 	%f27, [%rd31];
	add.f32 	%f28, %f26, %f27;
	add.s64 	%rd32, %rd27, %rd1;
	ld.global.f32 	%f29, [%rd32];
	add.f32 	%f30, %f28, %f29;
	mul.lo.s32 	%r15, %r5, 7;
	mul.wide.s32 	%rd33, %r15, 4;
	add.s64 	%rd34, %rd17, %rd33;
	ld.global.f32 	%f31, [%rd34];
	add.f32 	%f32, %f30, %f31;
	fma.rn.f32 	%f33, %f11, 0fBBBB989D, 0f3F000000;
	cvt.sat.f32.f32 	%f34, %f33;
	mov.f32 	%f35, 0f4B400001;
	mov.f32 	%f36, 0f437C0000;
	fma.rm.f32 	%f37, %f34, %f36, %f35;
	add.f32 	%f38, %f37, 0fCB40007F;
	neg.f32 	%f39, %f38;
	fma.rn.f32 	%f40, %f11, 0fBFB8AA3B, %f39;
	fma.rn.f32 	%f41, %f11, 0fB2A57060, %f40;
	mov.b32 	%r16, %f37;
	shl.b32 	%r17, %r16, 23;
	mov.b32 	%f42, %r17;
	ex2.approx.ftz.f32 	%f43, %f41;
	fma.rn.f32 	%f44, %f43, %f42, 0f3F800000;
	rcp.rn.f32 	%f1, %f44;
	fma.rn.f32 	%f45, %f18, 0fBBBB989D, 0f3F000000;
	cvt.sat.f32.f32 	%f46, %f45;
	fma.rm.f32 	%f47, %f46, %f36, %f35;
	add.f32 	%f48, %f47, 0fCB40007F;
	neg.f32 	%f49, %f48;
	fma.rn.f32 	%f50, %f18, 0fBFB8AA3B, %f49;
	fma.rn.f32 	%f51, %f18, 0fB2A57060, %f50;
	mov.b32 	%r18, %f47;
	shl.b32 	%r19, %r18, 23;
	mov.b32 	%f52, %r19;
	ex2.approx.ftz.f32 	%f53, %f51;
	fma.rn.f32 	%f54, %f53, %f52, 0f3F800000;
	rcp.rn.f32 	%f2, %f54;
	fma.rn.f32 	%f55, %f25, 0fBBBB989D, 0f3F000000;
	cvt.sat.f32.f32 	%f56, %f55;
	fma.rm.f32 	%f57, %f56, %f36, %f35;
	add.f32 	%f58, %f57, 0fCB40007F;
	neg.f32 	%f59, %f58;
	fma.rn.f32 	%f60, %f25, 0fBFB8AA3B, %f59;
	fma.rn.f32 	%f61, %f25, 0fB2A57060, %f60;
	mov.b32 	%r20, %f57;
	shl.b32 	%r21, %r20, 23;
	mov.b32 	%f62, %r21;
	ex2.approx.ftz.f32 	%f63, %f61;
	fma.rn.f32 	%f64, %f63, %f62, 0f3F800000;
	rcp.rn.f32 	%f3, %f64;
	abs.f32 	%f65, %f32;
	mul.f32 	%f66, %f65, 0f4038AA3B;
	ex2.approx.ftz.f32 	%f67, %f66;
	add.f32 	%f68, %f67, 0f3F800000;
	rcp.approx.ftz.f32 	%f69, %f68;
	fma.rn.f32 	%f70, %f69, 0fC0000000, 0f3F800000;
	setp.ge.f32 	%p2, %f65, 0f41102CB4;
	selp.f32 	%f71, 0f3F800000, %f70, %p2;
	copysign.f32 	%f72, %f32, %f71;
	mul.f32 	%f73, %f32, %f32;
	fma.rn.f32 	%f74, %f73, 0f3C80F082, 0fBD563CAE;
	fma.rn.f32 	%f75, %f74, %f73, 0f3E085941;
	fma.rn.f32 	%f76, %f75, %f73, 0fBEAAA9ED;
	fma.rn.f32 	%f77, %f76, %f73, 0f00000000;
	fma.rn.f32 	%f78, %f77, %f32, %f32;
	setp.ge.f32 	%p3, %f65, 0f3F19999A;
	selp.f32 	%f4, %f72, %f78, %p3;
	setp.eq.s16 	%p4, %rs1, 0;
	@%p4 bra 	$L__BB1_3;
	cvta.to.global.u64 	%rd35, %rd9;
	add.s64 	%rd37, %rd35, %rd13;
	st.global.f32 	[%rd37], %f1;
	add.s64 	%rd38, %rd37, %rd1;
	st.global.f32 	[%rd38], %f2;
	add.s64 	%rd39, %rd38, %rd1;
	st.global.f32 	[%rd39], %f3;
	add.s64 	%rd40, %rd39, %rd1;
	st.global.f32 	[%rd40], %f4;
$L__BB1_3:
	ld.param.u64 	%rd52, [_Z22element_wise_operationiiPfS_S_S_S_S_S_bS__param_7];
	mad.lo.s32 	%r22, %r2, %r5, %r3;
	cvta.to.global.u64 	%rd41, %rd52;
	mul.wide.s32 	%rd42, %r22, 4;
	add.s64 	%rd43, %rd41, %rd42;
	ld.global.f32 	%f79, [%rd43];
	mul.f32 	%f80, %f1, %f4;
	fma.rn.f32 	%f81, %f79, %f2, %f80;
	abs.f32 	%f82, %f81;
	mul.f32 	%f83, %f82, 0f4038AA3B;
	ex2.approx.ftz.f32 	%f84, %f83;
	add.f32 	%f85, %f84, 0f3F800000;
	rcp.approx.ftz.f32 	%f86, %f85;
	fma.rn.f32 	%f87, %f86, 0fC0000000, 0f3F800000;
	setp.ge.f32 	%p5, %f82, 0f41102CB4;
	selp.f32 	%f88, 0f3F800000, %f87, %p5;
	copysign.f32 	%f89, %f81, %f88;
	mul.f32 	%f90, %f81, %f81;
	fma.rn.f32 	%f91, %f90, 0f3C80F082, 0fBD563CAE;
	fma.rn.f32 	%f92, %f91, %f90, 0f3E085941;
	fma.rn.f32 	%f93, %f92, %f90, 0fBEAAA9ED;
	fma.rn.f32 	%f94, %f93, %f90, 0f00000000;
	fma.rn.f32 	%f95, %f94, %f81, %f81;
	setp.ge.f32 	%p6, %f82, 0f3F19999A;
	selp.f32 	%f96, %f89, %f95, %p6;
	mul.f32 	%f97, %f3, %f96;
	cvta.to.global.u64 	%rd44, %rd8;
	add.s64 	%rd45, %rd44, %rd42;
	st.global.f32 	[%rd45], %f81;
	cvta.to.global.u64 	%rd46, %rd5;
	add.s64 	%rd47, %rd46, %rd42;
	st.global.f32 	[%rd47], %f97;
	cvta.to.global.u64 	%rd48, %rd6;
	add.s64 	%rd49, %rd48, %rd42;
	st.global.f32 	[%rd49], %f97;
$L__BB1_4:
	ret;

}
	// .globl	_Z28element_wise_operation_prop1Pf
.visible .entry _Z28element_wise_operation_prop1Pf(
	.param .u64 .ptr .align 1 _Z28element_wise_operation_prop1Pf_param_0
)
{


	ret;

}


// ===== COMPILED SASS (sm_100) =====

	.target	sm_100

	.elftype	@"ET_EXEC"


//--------------------- .note.nv.tkinfo           --------------------------
	.section	.note.nv.tkinfo,"",@"SHT_NOTE"
	.sectionflags	@"SHF_NOTE_NV_TKINFO"
	.tkinfo
        /*0018*/ 	.word	0x00000002
        /*0030*/ 	.string	""
        /*0030*/ 	.string	"ptxas"
        /*0030*/ 	.string	"Cuda compilation tools, release 13.0, V13.0.88"
        /*0030*/ 	.string	"Build cuda_13.0.r13.0/compiler.36424714_0"
        /*0030*/ 	.string	"-arch sm_100 -m 64 "



//--------------------- .note.nv.cuinfo           --------------------------
	.section	.note.nv.cuinfo,"",@"SHT_NOTE"
	.sectionflags	@"SHF_NOTE_NV_CUINFO"
        /*0018*/ 	.short	0x0002
        /*001a*/ 	.short	0x0064
        /*001c*/ 	.short	0x0082
	.zero		2


//--------------------- .nv.info                  --------------------------
	.section	.nv.info,"",@"SHT_CUDA_INFO"
	.align	4


	//----- nvinfo : EIATTR_REGCOUNT
	.align		4
        /*0000*/ 	.byte	0x04, 0x2f
        /*0002*/ 	.short	(.L_1 - .L_0)
	.align		4
.L_0:
        /*0004*/ 	.word	index@(_Z14elementWise_fpiiPfS_S_S_S_S_S_S_b)
        /*0008*/ 	.word	0x00000020


	//----- nvinfo : EIATTR_FRAME_SIZE
	.align		4
.L_1:
        /*000c*/ 	.byte	0x04, 0x11
        /*000e*/ 	.short	(.L_3 - .L_2)
	.align		4
.L_2:
        /*0010*/ 	.word	index@($__internal_1_$__cuda_sm20_rcp_rn_f32_slowpath)
        /*0014*/ 	.word	0x00000000


	//----- nvinfo : EIATTR_FRAME_SIZE
	.align		4
.L_3:
        /*0018*/ 	.byte	0x04, 0x11
        /*001a*/ 	.short	(.L_5 - .L_4)
	.align		4
.L_4:
        /*001c*/ 	.word	index@(_Z14elementWise_fpiiPfS_S_S_S_S_S_S_b)
        /*0020*/ 	.word	0x00000000


	//----- nvinfo : EIATTR_REGCOUNT
	.align		4
.L_5:
        /*0024*/ 	.byte	0x04, 0x2f
        /*0026*/ 	.short	(.L_7 - .L_6)
	.align		4
.L_6:
        /*0028*/ 	.word	index@(_Z22element_wise_operationiiPfS_S_S_S_S_S_bS_)
        /*002c*/ 	.word	0x00000020


	//----- nvinfo : EIATTR_FRAME_SIZE
	.align		4
.L_7:
        /*0030*/ 	.byte	0x04, 0x11
        /*0032*/ 	.short	(.L_9 - .L_8)
	.align		4
.L_8:
        /*0034*/ 	.word	index@($__internal_0_$__cuda_sm20_rcp_rn_f32_slowpath)
        /*0038*/ 	.word	0x00000000


	//----- nvinfo : EIATTR_FRAME_SIZE
	.align		4
.L_9:
        /*003c*/ 	.byte	0x04, 0x11
        /*003e*/ 	.short	(.L_11 - .L_10)
	.align		4
.L_10:
        /*0040*/ 	.word	index@(_Z22element_wise_operationiiPfS_S_S_S_S_S_bS_)
        /*0044*/ 	.word	0x00000000


	//----- nvinfo : EIATTR_REGCOUNT
	.align		4
.L_11:
        /*0048*/ 	.byte	0x04, 0x2f
        /*004a*/ 	.short	(.L_13 - .L_12)
	.align		4
.L_12:
        /*004c*/ 	.word	index@(_Z28element_wise_operation_prop1Pf)
        /*0050*/ 	.word	0x00000004


	//----- nvinfo : EIATTR_FRAME_SIZE
	.align		4
.L_13:
        /*0054*/ 	.byte	0x04, 0x11
        /*0056*/ 	.short	(.L_15 - .L_14)
	.align		4
.L_14:
        /*0058*/ 	.word	index@(_Z28element_wise_operation_prop1Pf)
        /*005c*/ 	.word	0x00000000


	//----- nvinfo : EIATTR_MIN_STACK_SIZE
	.align		4
.L_15:
        /*0060*/ 	.byte	0x04, 0x12
        /*0062*/ 	.short	(.L_17 - .L_16)
	.align		4
.L_16:
        /*0064*/ 	.word	index@(_Z28element_wise_operation_prop1Pf)
        /*0068*/ 	.word	0x00000000


	//----- nvinfo : EIATTR_MIN_STACK_SIZE
	.align		4
.L_17:
        /*006c*/ 	.byte	0x04, 0x12
        /*006e*/ 	.short	(.L_19 - .L_18)
	.align		4
.L_18:
        /*0070*/ 	.word	index@(_Z22element_wise_operationiiPfS_S_S_S_S_S_bS_)
        /*0074*/ 	.word	0x00000000


	//----- nvinfo : EIATTR_MIN_STACK_SIZE
	.align		4
.L_19:
        /*0078*/ 	.byte	0x04, 0x12
        /*007a*/ 	.short	(.L_21 - .L_20)
	.align		4
.L_20:
        /*007c*/ 	.word	index@(_Z14elementWise_fpiiPfS_S_S_S_S_S_S_b)
        /*0080*/ 	.word	0x00000000
.L_21:


//--------------------- .nv.compat                --------------------------
	.section	.nv.compat,"",@"SHT_CUDA_COMPAT_INFO"
	.align	4
        /*0000*/ 	.byte	0x02, 0x09, 0x00, 0x00, 0x02, 0x02, 0x01, 0x00, 0x02, 0x05, 0x05, 0x00, 0x03, 0x07, 0x01, 0x01
        /*0010*/ 	.byte	0x02, 0x03, 0x00, 0x00, 0x02, 0x06, 0x01, 0x00, 0x04, 0x0b, 0x08, 0x00, 0x01, 0x00, 0x00, 0x00
        /*0020*/ 	.byte	0x00, 0x00, 0x00, 0x00


//--------------------- .nv.info._Z28element_wise_operation_prop1Pf --------------------------
	.section	.nv.info._Z28element_wise_operation_prop1Pf,"",@"SHT_CUDA_INFO"
	.sectionflags	@""
	.align	4


	//----- nvinfo : EIATTR_CUDA_API_VERSION
	.align		4
        /*0000*/ 	.byte	0x04, 0x37
        /*0002*/ 	.short	(.L_23 - .L_22)
.L_22:
        /*0004*/ 	.word	0x00000082


	//----- nvinfo : EIATTR_KPARAM_INFO
	.align		4
.L_23:
        /*0008*/ 	.byte	0x04, 0x17
        /*000a*/ 	.short	(.L_25 - .L_24)
.L_24:
        /*000c*/ 	.word	0x00000000
        /*0010*/ 	.short	0x0000
        /*0012*/ 	.short	0x0000
        /*0014*/ 	.byte	0x00, 0xf5, 0x21, 0x00


	//----- nvinfo : EIATTR_SPARSE_MMA_MASK
	.align		4
.L_25:
        /*0018*/ 	.byte	0x03, 0x50
        /*001a*/ 	.short	0x0000


	//----- nvinfo : EIATTR_MAXREG_COUNT
	.align		4
        /*001c*/ 	.byte	0x03, 0x1b
        /*001e*/ 	.short	0x00ff


	//----- nvinfo : EIATTR_MERCURY_ISA_VERSION
	.align		4
        /*0020*/ 	.byte	0x03, 0x5f
        /*0022*/ 	.short	0x0101


	//----- nvinfo : EIATTR_VRC_CTA_INIT_COUNT
	.align		4
        /*0024*/ 	.byte	0x02, 0x4a
	.zero		1
	.zero		1


	//----- nvinfo : EIATTR_EXIT_INSTR_OFFSETS
	.align		4
        /*0028*/ 	.byte	0x04, 0x1c
        /*002a*/ 	.short	(.L_27 - .L_26)


	//   ....[0]....
.L_26:
        /*002c*/ 	.word	0x00000010


	//----- nvinfo : EIATTR_CBANK_PARAM_SIZE
	.align		4
.L_27:
        /*0030*/ 	.byte	0x03, 0x19
        /*0032*/ 	.short	0x0008


	//----- nvinfo : EIATTR_PARAM_CBANK
	.align		4
        /*0034*/ 	.byte	0x04, 0x0a
        /*0036*/ 	.short	(.L_29 - .L_28)
	.align		4
.L_28:
        /*0038*/ 	.word	index@(.nv.constant0._Z28element_wise_operation_prop1Pf)
        /*003c*/ 	.short	0x0380
        /*003e*/ 	.short	0x0008


	//----- nvinfo : EIATTR_SW_WAR
	.align		4
.L_29:
        /*0040*/ 	.byte	0x04, 0x36
        /*0042*/ 	.short	(.L_31 - .L_30)
.L_30:
        /*0044*/ 	.word	0x00000008
.L_31:


//--------------------- .nv.info._Z22element_wise_operationiiPfS_S_S_S_S_S_bS_ --------------------------
	.section	.nv.info._Z22element_wise_operationiiPfS_S_S_S_S_S_bS_,"",@"SHT_CUDA_INFO"
	.sectionflags	@""
	.align	4


	//----- nvinfo : EIATTR_CUDA_API_VERSION
	.align		4
        /*0000*/ 	.byte	0x04, 0x37
        /*0002*/ 	.short	(.L_33 - .L_32)
.L_32:
        /*0004*/ 	.word	0x00000082


	//----- nvinfo : EIATTR_KPARAM_INFO
	.align		4
.L_33:
        /*0008*/ 	.byte	0x04, 0x17
        /*000a*/ 	.short	(.L_35 - .L_34)
.L_34:
        /*000c*/ 	.word	0x00000000
        /*0010*/ 	.short	0x000a
        /*0012*/ 	.short	0x0048
        /*0014*/ 	.byte	0x00, 0xf5, 0x21, 0x00


	//----- nvinfo : EIATTR_KPARAM_INFO
	.align		4
.L_35:
        /*0018*/ 	.byte	0x04, 0x17
        /*001a*/ 	.short	(.L_37 - .L_36)
.L_36:
        /*001c*/ 	.word	0x00000000
        /*0020*/ 	.short	0x0009
        /*0022*/ 	.short	0x0040
        /*0024*/ 	.byte	0x00, 0xf0, 0x05, 0x00


	//----- nvinfo : EIATTR_KPARAM_INFO
	.align		4
.L_37:
        /*0028*/ 	.byte	0x04, 0x17
        /*002a*/ 	.short	(.L_39 - .L_38)
.L_38:
        /*002c*/ 	.word	0x00000000
        /*0030*/ 	.short	0x0008
        /*0032*/ 	.short	0x0038
        /*0034*/ 	.byte	0x00, 0xf5, 0x21, 0x00


	//----- nvinfo : EIATTR_KPARAM_INFO
	.align		4
.L_39:
        /*0038*/ 	.byte	0x04, 0x17
        /*003a*/ 	.short	(.L_41 - .L_40)
.L_40:
        /*003c*/ 	.word	0x00000000
        /*0040*/ 	.short	0x0007
        /*0042*/ 	.short	0x0030
        /*0044*/ 	.byte	0x00, 0xf5, 0x21, 0x00


	//----- nvinfo : EIATTR_KPARAM_INFO
	.align		4
.L_41:
        /*0048*/ 	.byte	0x04, 0x17
        /*004a*/ 	.short	(.L_43 - .L_42)
.L_42:
        /*004c*/ 	.word	0x00000000
        /*0050*/ 	.short	0x0006
        /*0052*/ 	.short	0x0028
        /*0054*/ 	.byte	0x00, 0xf5, 0x21, 0x00


	//----- nvinfo : EIATTR_KPARAM_INFO
	.align		4
.L_43:
        /*0058*/ 	.byte	0x04, 0x17
        /*005a*/ 	.short	(.L_45 - .L_44)
.L_44:
        /*005c*/ 	.word	0x00000000
        /*0060*/ 	.short	0x0005
        /*0062*/ 	.short	0x0020
        /*0064*/ 	.byte	0x00, 0xf5, 0x21, 0x00


	//----- nvinfo : EIATTR_KPARAM_INFO
	.align		4
.L_45:
        /*0068*/ 	.byte	0x04, 0x17
        /*006a*/ 	.short	(.L_47 - .L_46)
.L_46:
        /*006c*/ 	.word	0x00000000
        /*0070*/ 	.short	0x0004
        /*0072*/ 	.short	0x0018
        /*0074*/ 	.byte	0x00, 0xf5, 0x21, 0x00


	//----- nvinfo : EIATTR_KPARAM_INFO
	.align		4
.L_47:
        /*0078*/ 	.byte	0x04, 0x17
        /*007a*/ 	.short	(.L_49 - .L_48)
.L_48:
        /*007c*/ 	.word	0x00000000
        /*0080*/ 	.short	0x0003
        /*0082*/ 	.short	0x0010
        /*0084*/ 	.byte	0x00, 0xf5, 0x21, 0x00


	//----- nvinfo : EIATTR_KPARAM_INFO
	.align		4
.L_49:
        /*0088*/ 	.byte	0x04, 0x17
        /*008a*/ 	.short	(.L_51 - .L_50)
.L_50:
        /*008c*/ 	.word	0x00000000
        /*0090*/ 	.short	0x0002
        /*0092*/ 	.short	0x0008
        /*0094*/ 	.byte	0x00, 0xf5, 0x21, 0x00


	//----- nvinfo : EIATTR_KPARAM_INFO
	.align		4
.L_51:
        /*0098*/ 	.byte	0x04, 0x17
        /*009a*/ 	.short	(.L_53 - .L_52)
.L_52:
        /*009c*/ 	.word	0x00000000
        /*00a0*/ 	.short	0x0001
        /*00a2*/ 	.short	0x0004
        /*00a4*/ 	.byte	0x00, 0xf0, 0x11, 0x00


	//----- nvinfo : EIATTR_KPARAM_INFO
	.align		4
.L_53:
        /*00a8*/ 	.byte	0x04, 0x17
        /*00aa*/ 	.short	(.L_55 - .L_54)
.L_54:
        /*00ac*/ 	.word	0x00000000
        /*00b0*/ 	.short	0x0000
        /*00b2*/ 	.short	0x0000
        /*00b4*/ 	.byte	0x00, 0xf0, 0x11, 0x00


	//----- nvinfo : EIATTR_SPARSE_MMA_MASK
	.align		4
.L_55:
        /*00b8*/ 	.byte	0x03, 0x50
        /*00ba*/ 	.short	0x0000


	//----- nvinfo : EIATTR_MAXREG_COUNT
	.align		4
        /*00bc*/ 	.byte	0x03, 0x1b
        /*00be*/ 	.short	0x00ff


	//----- nvinfo : EIATTR_MERCURY_ISA_VERSION
	.align		4
        /*00c0*/ 	.byte	0x03, 0x5f
        /*00c2*/ 	.short	0x0101


	//----- nvinfo : EIATTR_VRC_CTA_INIT_COUNT
	.align		4
        /*00c4*/ 	.byte	0x02, 0x4a
	.zero		1
	.zero		1


	//----- nvinfo : EIATTR_EXIT_INSTR_OFFSETS
	.align		4
        /*00c8*/ 	.byte	0x04, 0x1c
        /*00ca*/ 	.short	(.L_57 - .L_56)


	//   ....[0]....
.L_56:
        /*00cc*/ 	.word	0x00000080


	//   ....[1]....
        /*00d0*/ 	.word	0x00000df0


	//----- nvinfo : EIATTR_CRS_STACK_SIZE
	.align		4
.L_57:
        /*00d4*/ 	.byte	0x04, 0x1e
        /*00d6*/ 	.short	(.L_59 - .L_58)
.L_58:
        /*00d8*/ 	.word	0x00000000


	//----- nvinfo : EIATTR_CBANK_PARAM_SIZE
	.align		4
.L_59:
        /*00dc*/ 	.byte	0x03, 0x19
        /*00de*/ 	.short	0x0050


	//----- nvinfo : EIATTR_PARAM_CBANK
	.align		4
        /*00e0*/ 	.byte	0x04, 0x0a
        /*00e2*/ 	.short	(.L_61 - .L_60)
	.align		4
.L_60:
        /*00e4*/ 	.word	index@(.nv.constant0._Z22element_wise_operationiiPfS_S_S_S_S_S_bS_)
        /*00e8*/ 	.short	0x0380
        /*00ea*/ 	.short	0x0050


	//----- nvinfo : EIATTR_SW_WAR
	.align		4
.L_61:
        /*00ec*/ 	.byte	0x04, 0x36
        /*00ee*/ 	.short	(.L_63 - .L_62)
.L_62:
        /*00f0*/ 	.word	0x00000008
.L_63:


//--------------------- .nv.info._Z14elementWise_fpiiPfS_S_S_S_S_S_S_b --------------------------
	.section	.nv.info._Z14elementWise_fpiiPfS_S_S_S_S_S_S_b,"",@"SHT_CUDA_INFO"
	.sectionflags	@""
	.align	4


	//----- nvinfo : EIATTR_CUDA_API_VERSION
	.align		4
        /*0000*/ 	.byte	0x04, 0x37
        /*0002*/ 	.short	(.L_65 - .L_64)
.L_64:
        /*0004*/ 	.word	0x00000082


	//----- nvinfo : EIATTR_KPARAM_INFO
	.align		4
.L_65:
        /*0008*/ 	.byte	0x04, 0x17
        /*000a*/ 	.short	(.L_67 - .L_66)
.L_66:
        /*000c*/ 	.word	0x00000000
        /*0010*/ 	.short	0x000a
        /*0012*/ 	.short	0x0048
        /*0014*/ 	.byte	0x00, 0xf0, 0x05, 0x00


	//----- nvinfo : EIATTR_KPARAM_INFO
	.align		4
.L_67:
        /*0018*/ 	.byte	0x04, 0x17
        /*001a*/ 	.short	(.L_69 - .L_68)
.L_68:
        /*001c*/ 	.word	0x00000000
        /*0020*/ 	.short	0x0009
        /*0022*/ 	.short	0x0040
        /*0024*/ 	.byte	0x00, 0xf5, 0x21, 0x00


	//----- nvinfo : EIATTR_KPARAM_INFO
	.align		4
.L_69:
        /*0028*/ 	.byte	0x04, 0x17
        /*002a*/ 	.short	(.L_71 - .L_70)
.L_70:
        /*002c*/ 	.word	0x00000000
        /*0030*/ 	.short	0x0008
        /*0032*/ 	.short	0x0038
        /*0034*/ 	.byte	0x00, 0xf5, 0x21, 0x00


	//----- nvinfo : EIATTR_KPARAM_INFO
	.align		4
.L_71:
        /*0038*/ 	.byte	0x04, 0x17
        /*003a*/ 	.short	(.L_73 - .L_72)
.L_72:
        /*003c*/ 	.word	0x00000000
        /*0040*/ 	.short	0x0007
        /*0042*/ 	.short	0x0030
        /*0044*/ 	.byte	0x00, 0xf5, 0x21, 0x00


	//----- nvinfo : EIATTR_KPARAM_INFO
	.align		4
.L_73:
        /*0048*/ 	.byte	0x04, 0x17
        /*004a*/ 	.short	(.L_75 - .L_74)
.L_74:
        /*004c*/ 	.word	0x00000000
        /*0050*/ 	.short	0x0006
        /*0052*/ 	.short	0x0028
        /*0054*/ 	.byte	0x00, 0xf5, 0x21, 0x00


	//----- nvinfo : EIATTR_KPARAM_INFO
	.align		4
.L_75:
        /*0058*/ 	.byte	0x04, 0x17
        /*005a*/ 	.short	(.L_77 - .L_76)
.L_76:
        /*005c*/ 	.word	0x00000000
        /*0060*/ 	.short	0x0005
        /*0062*/ 	.short	0x0020
        /*0064*/ 	.byte	0x00, 0xf5, 0x21, 0x00


	//----- nvinfo : EIATTR_KPARAM_INFO
	.align		4
.L_77:
        /*0068*/ 	.byte	0x04, 0x17
        /*006a*/ 	.short	(.L_79 - .L_78)
.L_78:
        /*006c*/ 	.word	0x00000000
        /*0070*/ 	.short	0x0004
        /*0072*/ 	.short	0x0018
        /*0074*/ 	.byte	0x00, 0xf5, 0x21, 0x00


	//----- nvinfo : EIATTR_KPARAM_INFO
	.align		4
.L_79:
        /*0078*/ 	.byte	0x04, 0x17
        /*007a*/ 	.short	(.L_81 - .L_80)
.L_80:
        /*007c*/ 	.word	0x00000000
        /*0080*/ 	.short	0x0003
        /*0082*/ 	.short	0x0010
        /*0084*/ 	.byte	0x00, 0xf5, 0x21, 0x00


	//----- nvinfo : EIATTR_KPARAM_INFO
	.align		4
.L_81:
        /*0088*/ 	.byte	0x04, 0x17
        /*008a*/ 	.short	(.L_83 - .L_82)
.L_82:
        /*008c*/ 	.word	0x00000000
        /*0090*/ 	.short	0x0002
        /*0092*/ 	.short	0x0008
        /*0094*/ 	.byte	0x00, 0xf5, 0x21, 0x00


	//----- nvinfo : EIATTR_KPARAM_INFO
	.align		4
.L_83:
        /*0098*/ 	.byte	0x04, 0x17
        /*009a*/ 	.short	(.L_85 - .L_84)
.L_84:
        /*009c*/ 	.word	0x00000000
        /*00a0*/ 	.short	0x0001
        /*00a2*/ 	.short	0x0004
        /*00a4*/ 	.byte	0x00, 0xf0, 0x11, 0x00


	//----- nvinfo : EIATTR_KPARAM_INFO
	.align		4
.L_85:
        /*00a8*/ 	.byte	0x04, 0x17
        /*00aa*/ 	.short	(.L_87 - .L_86)
.L_86:
        /*00ac*/ 	.word	0x00000000
        /*00b0*/ 	.short	0x0000
        /*00b2*/ 	.short	0x0000
        /*00b4*/ 	.byte	0x00, 0xf0, 0x11, 0x00


	//----- nvinfo : EIATTR_SPARSE_MMA_MASK
	.align		4
.L_87:
        /*00b8*/ 	.byte	0x03, 0x50
        /*00ba*/ 	.short	0x0000


	//----- nvinfo : EIATTR_MAXREG_COUNT
	.align		4
        /*00bc*/ 	.byte	0x03, 0x1b
        /*00be*/ 	.short	0x00ff


	//----- nvinfo : EIATTR_MERCURY_ISA_VERSION
	.align		4
        /*00c0*/ 	.byte	0x03, 0x5f
        /*00c2*/ 	.short	0x0101


	//----- nvinfo : EIATTR_VRC_CTA_INIT_COUNT
	.align		4
        /*00c4*/ 	.byte	0x02, 0x4a
	.zero		1
	.zero		1


	//----- nvinfo : EIATTR_EXIT_INSTR_OFFSETS
	.align		4
        /*00c8*/ 	.byte	0x04, 0x1c
        /*00ca*/ 	.short	(.L_89 - .L_88)


	//   ....[0]....
.L_88:
        /*00cc*/ 	.word	0x00000080


	//   ....[1]....
        /*00d0*/ 	.word	0x000010d0


	//----- nvinfo : EIATTR_CRS_STACK_SIZE
	.align		4
.L_89:
        /*00d4*/ 	.byte	0x04, 0x1e
        /*00d6*/ 	.short	(.L_91 - .L_90)
.L_90:
        /*00d8*/ 	.word	0x00000000


	//----- nvinfo : EIATTR_CBANK_PARAM_SIZE
	.align		4
.L_91:
        /*00dc*/ 	.byte	0x03, 0x19
        /*00de*/ 	.short	0x0049


	//----- nvinfo : EIATTR_PARAM_CBANK
	.align		4
        /*00e0*/ 	.byte	0x04, 0x0a
        /*00e2*/ 	.short	(.L_93 - .L_92)
	.align		4
.L_92:
        /*00e4*/ 	.word	index@(.nv.constant0._Z14elementWise_fpiiPfS_S_S_S_S_S_S_b)
        /*00e8*/ 	.short	0x0380
        /*00ea*/ 	.short	0x0049


	//----- nvinfo : EIATTR_SW_WAR
	.align		4
.L_93:
        /*00ec*/ 	.byte	0x04, 0x36
        /*00ee*/ 	.short	(.L_95 - .L_94)
.L_94:
        /*00f0*/ 	.word	0x00000008
.L_95:


//--------------------- .nv.callgraph             --------------------------
	.section	.nv.callgraph,"",@"SHT_CUDA_CALLGRAPH"
	.align	4
	.sectionentsize	8
	.align		4
        /*0000*/ 	.word	0x00000000
	.align		4
        /*0004*/ 	.word	0xffffffff
	.align		4
        /*0008*/ 	.word	0x00000000
	.align		4
        /*000c*/ 	.word	0xfffffffe
	.align		4
        /*0010*/ 	.word	0x00000000
	.align		4
        /*0014*/ 	.word	0xfffffffd
	.align		4
        /*0018*/ 	.word	0x00000000
	.align		4
        /*001c*/ 	.word	0xfffffffc


//--------------------- .text._Z28element_wise_operation_prop1Pf --------------------------
	.section	.text._Z28element_wise_operation_prop1Pf,"ax",@progbits
	.align	128
        .global         _Z28element_wise_operation_prop1Pf
        .type           _Z28element_wise_operation_prop1Pf,@function
        .size           _Z28element_wise_operation_prop1Pf,(.L_x_33 - _Z28element_wise_operation_prop1Pf)
        .other          _Z28element_wise_operation_prop1Pf,@"STO_CUDA_ENTRY STV_DEFAULT"
_Z28element_wise_operation_prop1Pf:
.text._Z28element_wise_operation_prop1Pf:
[----:B------:R-:W-:Y:S01]  /*0000*/  LDC R1, c[0x0][0x37c] ;  /* 0x0000df00ff017b82 */ /* 0x000fe20000000800 */
[----:B------:R-:W-:Y:S05]  /*0010*/  EXIT ;  /* 0x000000000000794d */ /* 0x000fea0003800000 */
.L_x_0:
[----:B------:R-:W-:-:S00]  /*0020*/  BRA `(.L_x_0) ;  /* 0xfffffffc00fc7947 */ /* 0x000fc0000383ffff */
[----:B------:R-:W-:-:S00]  /*0030*/  NOP ;  /* 0x0000000000007918 */ /* 0x000fc00000000000 */
        /* <DEDUP_REMOVED lines=12> */
.L_x_33:


//--------------------- .text._Z22element_wise_operationiiPfS_S_S_S_S_S_bS_ --------------------------
	.section	.text._Z22element_wise_operationiiPfS_S_S_S_S_S_bS_,"ax",@progbits
	.align	128
        .global         _Z22element_wise_operationiiPfS_S_S_S_S_S_bS_
        .type           _Z22element_wise_operationiiPfS_S_S_S_S_S_bS_,@function
        .size           _Z22element_wise_operationiiPfS_S_S_S_S_S_bS_,(.L_x_31 - _Z22element_wise_operationiiPfS_S_S_S_S_S_bS_)
        .other          _Z22element_wise_operationiiPfS_S_S_S_S_S_bS_,@"STO_CUDA_ENTRY STV_DEFAULT"
_Z22element_wise_operationiiPfS_S_S_S_S_S_bS_:
.text._Z22element_wise_operationiiPfS_S_S_S_S_S_bS_:
[----:B------:R-:W-:Y:S01]  /*0000*/  LDC R1, c[0x0][0x37c] ;  /* 0x0000df00ff017b82 */ /* 0x000fe20000000800 */
[----:B------:R-:W0:Y:S07]  /*0010*/  S2R R0, SR_TID.X ;  /* 0x0000000000007919 */ /* 0x000e2e0000002100 */
[----:B------:R-:W0:Y:S08]  /*0020*/  S2UR UR4, SR_CTAID.X ;  /* 0x00000000000479c3 */ /* 0x000e300000002500 */
[----:B------:R-:W0:Y:S08]  /*0030*/  LDC R3, c[0x0][0x360] ;  /* 0x0000d800ff037b82 */ /* 0x000e300000000800 */
[----:B------:R-:W1:Y:S01]  /*0040*/  LDC.64 R18, c[0x0][0x380] ;  /* 0x0000e000ff127b82 */ /* 0x000e620000000a00 */
[----:B0-----:R-:W-:-:S02]  /*0050*/  IMAD R3, R3, UR4, R0 ;  /* 0x0000000403037c24 */ /* 0x001fc4000f8e0200 */
[----:B-1----:R-:W-:-:S05]  /*0060*/  IMAD R0, R19, R18, RZ ;  /* 0x0000001213007224 */ /* 0x002fca00078e02ff */
[----:B------:R-:W-:-:S13]  /*0070*/  ISETP.GT.AND P0, PT, R3, R0, PT ;  /* 0x000000000300720c */ /* 0x000fda0003f04270 */
[----:B------:R-:W-:Y:S05]  /*0080*/  @P0 EXIT ;  /* 0x000000000000094d */ /* 0x000fea0003800000 */
[----:B------:R-:W-:Y:S01]  /*0090*/  IABS R7, R18 ;  /* 0x0000001200077213 */ /* 0x000fe20000000000 */
[----:B------:R-:W0:Y:S01]  /*00a0*/  LDC.64 R12, c[0x0][0x388] ;  /* 0x0000e200ff0c7b82 */ /* 0x000e220000000a00 */
[----:B------:R-:W1:Y:S01]  /*00b0*/  LDCU.64 UR6, c[0x0][0x358] ;  /* 0x00006b00ff0677ac */ /* 0x000e620008000a00 */
[----:B------:R-:W-:Y:S01]  /*00c0*/  SHF.L.U32 R15, R18, 0x2, RZ ;  /* 0x00000002120f7819 */ /* 0x000fe200000006ff */
[----:B------:R-:W2:Y:S05]  /*00d0*/  I2F.RP R0, R7 ;  /* 0x0000000700007306 */ /* 0x000eaa0000209400 */
[----:B------:R-:W3:Y:S08]  /*00e0*/  LDC.64 R20, c[0x0][0x390] ;  /* 0x0000e400ff147b82 */ /* 0x000ef00000000a00 */
[----:B------:R-:W4:Y:S01]  /*00f0*/  LDC.64 R10, c[0x0][0x398] ;  /* 0x0000e600ff0a7b82 */ /* 0x000f220000000a00 */
[----:B--2---:R-:W2:Y:S02]  /*0100*/  MUFU.RCP R0, R0 ;  /* 0x0000000000007308 */ /* 0x004ea40000001000 */
[----:B--2---:R-:W-:-:S06]  /*0110*/  IADD3 R4, PT, PT, R0, 0xffffffe, RZ ;  /* 0x0ffffffe00047810 */ /* 0x004fcc0007ffe0ff */
[----:B------:R2:W5:Y:S02]  /*0120*/  F2I.FTZ.U32.TRUNC.NTZ R5, R4 ;  /* 0x0000000400057305 */ /* 0x000564000021f000 */
[----:B--2---:R-:W-:Y:S01]  /*0130*/  HFMA2 R4, -RZ, RZ, 0, 0 ;  /* 0x00000000ff047431 */ /* 0x004fe200000001ff */
[----:B-----5:R-:W-:-:S05]  /*0140*/  IADD3 R2, PT, PT, RZ, -R5, RZ ;  /* 0x80000005ff027210 */ /* 0x020fca0007ffe0ff */
[----:B------:R-:W-:Y:S01]  /*0150*/  IMAD R9, R2, R7, RZ ;  /* 0x0000000702097224 */ /* 0x000fe200078e02ff */
[----:B------:R-:W-:-:S03]  /*0160*/  IABS R2, R3 ;  /* 0x0000000300027213 */ /* 0x000fc60000000000 */
[----:B------:R-:W-:-:S06]  /*0170*/  IMAD.HI.U32 R5, R5, R9, R4 ;  /* 0x0000000905057227 */ /* 0x000fcc00078e0004 */
[----:B------:R-:W-:-:S05]  /*0180*/  IMAD.HI.U32 R0, R5, R2, RZ ;  /* 0x0000000205007227 */ /* 0x000fca00078e00ff */
[----:B------:R-:W-:-:S05]  /*0190*/  IADD3 R5, PT, PT, -R0, RZ, RZ ;  /* 0x000000ff00057210 */ /* 0x000fca0007ffe1ff */
[----:B------:R-:W-:-:S05]  /*01a0*/  IMAD R2, R7, R5, R2 ;  /* 0x0000000507027224 */ /* 0x000fca00078e0202 */
[----:B------:R-:W-:-:S13]  /*01b0*/  ISETP.GT.U32.AND P2, PT, R7, R2, PT ;  /* 0x000000020700720c */ /* 0x000fda0003f44070 */
[-C--:B------:R-:W-:Y:S02]  /*01c0*/  @!P2 IADD3 R2, PT, PT, R2, -R7.reuse, RZ ;  /* 0x800000070202a210 */ /* 0x080fe40007ffe0ff */
[----:B------:R-:W-:Y:S02]  /*01d0*/  @!P2 IADD3 R0, PT, PT, R0, 0x1, RZ ;  /* 0x000000010000a810 */ /* 0x000fe40007ffe0ff */
[----:B------:R-:W-:Y:S02]  /*01e0*/  ISETP.GE.U32.AND P0, PT, R2, R7, PT ;  /* 0x000000070200720c */ /* 0x000fe40003f06070 */
[----:B------:R-:W-:Y:S02]  /*01f0*/  LOP3.LUT R2, R3, R18, RZ, 0x3c, !PT ;  /* 0x0000001203027212 */ /* 0x000fe400078e3cff */
[----:B------:R-:W-:Y:S02]  /*0200*/  ISETP.NE.AND P2, PT, R18, RZ, PT ;  /* 0x000000ff1200720c */ /* 0x000fe40003f45270 */
[----:B------:R-:W-:-:S07]  /*0210*/  ISETP.GE.AND P1, PT, R2, RZ, PT ;  /* 0x000000ff0200720c */ /* 0x000fce0003f26270 */
[----:B------:R-:W-:-:S06]  /*0220*/  @P0 IADD3 R0, PT, PT, R0, 0x1, RZ ;  /* 0x0000000100000810 */ /* 0x000fcc0007ffe0ff */
[----:B------:R-:W-:Y:S02]  /*0230*/  @!P1 IADD3 R0, PT, PT, -R0, RZ, RZ ;  /* 0x000000ff00009210 */ /* 0x000fe40007ffe1ff */
[----:B------:R-:W-:-:S04]  /*0240*/  @!P2 LOP3.LUT R0, RZ, R18, RZ, 0x33, !PT ;  /* 0x00000012ff00a212 */ /* 0x000fc800078e33ff */
[----:B------:R-:W-:-:S05]  /*0250*/  IADD3 R2, PT, PT, -R0, RZ, RZ ;  /* 0x000000ff00027210 */ /* 0x000fca0007ffe1ff */
[----:B------:R-:W-:-:S04]  /*0260*/  IMAD R3, R18, R2, R3 ;  /* 0x0000000212037224 */ /* 0x000fc800078e0203 */
[----:B------:R-:W-:Y:S02]  /*0270*/  IMAD R2, R0, R15, R3 ;  /* 0x0000000f00027224 */ /* 0x000fe400078e0203 */
[----:B----4-:R-:W-:-:S04]  /*0280*/  IMAD.WIDE R10, R3, 0x4, R10 ;  /* 0x00000004030a7825 */ /* 0x010fc800078e020a */
[C---:B0-----:R-:W-:Y:S01]  /*0290*/  IMAD.WIDE R12, R2.reuse, 0x4, R12 ;  /* 0x00000004020c7825 */ /* 0x041fe200078e020c */
[----:B-1----:R-:W2:Y:S03]  /*02a0*/  LDG.E R6, desc[UR6][R10.64] ;  /* 0x000000060a067981 */ /* 0x002ea6000c1e1900 */
[----:B---3--:R-:W-:Y:S01]  /*02b0*/  IMAD.WIDE R20, R2, 0x4, R20 ;  /* 0x0000000402147825 */ /* 0x008fe200078e0214 */
[----:B------:R-:W3:Y:S04]  /*02c0*/  LDG.E R7, desc[UR6][R12.64] ;  /* 0x000000060c077981 */ /* 0x000ee8000c1e1900 */
[----:B------:R-:W3:Y:S01]  /*02d0*/  LDG.E R4, desc[UR6][R20.64] ;  /* 0x0000000614047981 */ /* 0x000ee2000c1e1900 */
[----:B------:R-:W-:-:S05]  /*02e0*/  IMAD.WIDE R14, R15, 0x4, R10 ;  /* 0x000000040f0e7825 */ /* 0x000fca00078e020a */
[----:B------:R0:W4:Y:S01]  /*02f0*/  LDG.E R5, desc[UR6][R14.64] ;  /* 0x000000060e057981 */ /* 0x000122000c1e1900 */
[----:B------:R-:W-:-:S04]  /*0300*/  IMAD.WIDE R8, R18, 0x4, R12 ;  /* 0x0000000412087825 */ /* 0x000fc800078e020c */
[----:B------:R-:W-:-:S04]  /*0310*/  IMAD.WIDE R28, R18, 0x4, R20 ;  /* 0x00000004121c7825 */ /* 0x000fc800078e0214 */
[C---:B------:R-:W-:Y:S01]  /*0320*/  IMAD.WIDE R16, R18.reuse, 0x4, R8 ;  /* 0x0000000412107825 */ /* 0x040fe200078e0208 */
[----:B------:R-:W5:Y:S03]  /*0330*/  LDG.E R25, desc[UR6][R28.64] ;  /* 0x000000061c197981 */ /* 0x000f66000c1e1900 */
[C---:B------:R-:W-:Y:S01]  /*0340*/  IMAD.WIDE R22, R18.reuse, 0x4, R10 ;  /* 0x0000000412167825 */ /* 0x040fe200078e020a */
[----:B------:R-:W5:Y:S03]  /*0350*/  LDG.E R8, desc[UR6][R8.64] ;  /* 0x0000000608087981 */ /* 0x000f66000c1e1900 */
[----:B------:R-:W-:-:S04]  /*0360*/  IMAD.WIDE R26, R18, 0x4, R28 ;  /* 0x00000004121a7825 */ /* 0x000fc800078e021c */
[C---:B0-----:R-:W-:Y:S01]  /*0370*/  IMAD.WIDE R14, R18.reuse, 0x4, R16 ;  /* 0x00000004120e7825 */ /* 0x041fe200078e0210 */
[----:B------:R0:W5:Y:S03]  /*0380*/  LDG.E R9, desc[UR6][R16.64] ;  /* 0x0000000610097981 */ /* 0x000166000c1e1900 */
[C---:B------:R-:W-:Y:S01]  /*0390*/  IMAD.WIDE R12, R18.reuse, 0x4, R22 ;  /* 0x00000004120c7825 */ /* 0x040fe200078e0216 */
[----:B------:R1:W5:Y:S03]  /*03a0*/  LDG.E R24, desc[UR6][R14.64] ;  /* 0x000000060e187981 */ /* 0x000366000c1e1900 */
[C---:B------:R-:W-:Y:S01]  /*03b0*/  IMAD.WIDE R20, R18.reuse, 0x4, R26 ;  /* 0x0000000412147825 */ /* 0x040fe200078e021a */
[----:B------:R1:W5:Y:S01]  /*03c0*/  LDG.E R22, desc[UR6][R22.64] ;  /* 0x0000000616167981 */ /* 0x000362000c1e1900 */
[----:B0-----:R-:W-:-:S03]  /*03d0*/  LEA R17, R18, R18, 0x2 ;  /* 0x0000001212117211 */ /* 0x001fc600078e10ff */
[----:B------:R-:W5:Y:S01]  /*03e0*/  LDG.E R26, desc[UR6][R26.64] ;  /* 0x000000061a1a7981 */ /* 0x000f62000c1e1900 */
[----:B-1----:R-:W-:-:S03]  /*03f0*/  IMAD R15, R18, 0x6, RZ ;  /* 0x00000006120f7824 */ /* 0x002fc600078e02ff */
[----:B------:R0:W5:Y:S01]  /*0400*/  LDG.E R21, desc[UR6][R20.64] ;  /* 0x0000000614157981 */ /* 0x000162000c1e1900 */
[C---:B------:R-:W-:Y:S01]  /*0410*/  LEA R23, R18.reuse, -R18, 0x3 ;  /* 0x8000001212177211 */ /* 0x040fe200078e18ff */
[----:B------:R-:W-:Y:S02]  /*0420*/  IMAD.WIDE R18, R18, 0x4, R12 ;  /* 0x0000000412127825 */ /* 0x000fe400078e020c */
[----:B------:R-:W5:Y:S02]  /*0430*/  LDG.E R12, desc[UR6][R12.64] ;  /* 0x000000060c0c7981 */ /* 0x000f64000c1e1900 */
[--C-:B------:R-:W-:Y:S02]  /*0440*/  IMAD.WIDE R16, R17, 0x4, R10.reuse ;  /* 0x0000000411107825 */ /* 0x100fe400078e020a */
[----:B------:R-:W5:Y:S02]  /*0450*/  LDG.E R18, desc[UR6][R18.64] ;  /* 0x0000000612127981 */ /* 0x000f64000c1e1900 */
[----:B------:R-:W-:-:S02]  /*0460*/  IMAD.WIDE R14, R15, 0x4, R10 ;  /* 0x000000040f0e7825 */ /* 0x000fc400078e020a */
[----:B------:R-:W5:Y:S02]  /*0470*/  LDG.E R16, desc[UR6][R16.64] ;  /* 0x0000000610107981 */ /* 0x000f64000c1e1900 */
[----:B------:R-:W-:Y:S02]  /*0480*/  IMAD.WIDE R10, R23, 0x4, R10 ;  /* 0x00000004170a7825 */ /* 0x000fe400078e020a */
[----:B------:R-:W5:Y:S04]  /*0490*/  LDG.E R14, desc[UR6][R14.64] ;  /* 0x000000060e0e7981 */ /* 0x000f68000c1e1900 */
[----:B------:R-:W5:Y:S01]  /*04a0*/  LDG.E R10, desc[UR6][R10.64] ;  /* 0x000000060a0a7981 */ /* 0x000f62000c1e1900 */
[----:B------:R-:W-:Y:S01]  /*04b0*/  BSSY.RECONVERGENT B0, `(.L_x_1) ;  /* 0x0000024000007945 */ /* 0x000fe20003800200 */
[----:B---3--:R-:W-:Y:S01]  /*04c0*/  FADD R7, R7, R4 ;  /* 0x0000000407077221 */ /* 0x008fe20000000000 */
[----:B------:R-:W-:-:S03]  /*04d0*/  MOV R4, 0x3bbb989d ;  /* 0x3bbb989d00047802 */ /* 0x000fc60000000f00 */
[----:B--2---:R-:W-:Y:S01]  /*04e0*/  FADD R6, R7, R6 ;  /* 0x0000000607067221 */ /* 0x004fe20000000000 */
[----:B------:R-:W-:-:S03]  /*04f0*/  HFMA2 R7, -RZ, RZ, 3.7421875, 0 ;  /* 0x437c0000ff077431 */ /* 0x000fc600000001ff */
[----:B----4-:R-:W-:-:S04]  /*0500*/  FADD R5, R6, R5 ;  /* 0x0000000506057221 */ /* 0x010fc80000000000 */
[----:B------:R-:W-:-:S04]  /*0510*/  FFMA.SAT R4, R5, -R4, 0.5 ;  /* 0x3f00000005047423 */ /* 0x000fc80000002804 */
[----:B------:R-:W-:-:S04]  /*0520*/  FFMA.RM R4, R4, R7, 12582913 ;  /* 0x4b40000104047423 */ /* 0x000fc80000004007 */
[----:B------:R-:W-:-:S04]  /*0530*/  FADD R6, R4, -12583039 ;  /* 0xcb40007f04067421 */ /* 0x000fc80000000000 */
[----:B------:R-:W-:-:S04]  /*0540*/  FFMA R6, R5, -1.4426950216293334961, -R6 ;  /* 0xbfb8aa3b05067823 */ /* 0x000fc80000000806 */
[----:B------:R-:W-:-:S04]  /*0550*/  FFMA R6, R5, -1.925963033500011079e-08, R6 ;  /* 0xb2a5706005067823 */ /* 0x000fc80000000006 */
[----:B------:R-:W0:Y:S01]  /*0560*/  MUFU.EX2 R5, R6 ;  /* 0x0000000600057308 */ /* 0x000e220000000800 */
[----:B------:R-:W-:-:S05]  /*0570*/  SHF.L.U32 R4, R4, 0x17, RZ ;  /* 0x0000001704047819 */ /* 0x000fca00000006ff */
[----:B0-----:R-:W-:-:S05]  /*0580*/  FFMA R20, R4, R5, 1 ;  /* 0x3f80000004147423 */ /* 0x001fca0000000005 */
[----:B------:R-:W-:-:S04]  /*0590*/  IADD3 R4, PT, PT, R20, 0x1800000, RZ ;  /* 0x0180000014047810 */ /* 0x000fc80007ffe0ff */
[----:B------:R-:W-:-:S04]  /*05a0*/  LOP3.LUT R4, R4, 0x7f800000, RZ, 0xc0, !PT ;  /* 0x7f80000004047812 */ /* 0x000fc800078ec0ff */
[----:B------:R-:W-:Y:S01]  /*05b0*/  ISETP.GT.U32.AND P0, PT, R4, 0x1ffffff, PT ;  /* 0x01ffffff0400780c */ /* 0x000fe20003f04070 */
[----:B-----5:R-:W-:Y:S01]  /*05c0*/  FADD R25, R8, R25 ;  /* 0x0000001908197221 */ /* 0x020fe20000000000 */
[----:B------:R-:W-:Y:S01]  /*05d0*/  FADD R9, R9, R26 ;  /* 0x0000001a09097221 */ /* 0x000fe20000000000 */
[----:B------:R-:W-:Y:S02]  /*05e0*/  FADD R21, R24, R21 ;  /* 0x0000001518157221 */ /* 0x000fe40000000000 */
[----:B------:R-:W-:Y:S01]  /*05f0*/  FADD R25, R25, R22 ;  /* 0x0000001619197221 */ /* 0x000fe20000000000 */
[----:B------:R-:W-:Y:S01]  /*0600*/  FADD R9, R9, R12 ;  /* 0x0000000c09097221 */ /* 0x000fe20000000000 */
[----:B------:R-:W-:Y:S02]  /*0610*/  FADD R21, R21, R18 ;  /* 0x0000001215157221 */ /* 0x000fe40000000000 */
[----:B------:R-:W-:Y:S01]  /*0620*/  FADD R6, R25, R16 ;  /* 0x0000001019067221 */ /* 0x000fe20000000000 */
[----:B------:R-:W-:Y:S01]  /*0630*/  FADD R14, R9, R14 ;  /* 0x0000000e090e7221 */ /* 0x000fe20000000000 */
[----:B------:R-:W-:-:S02]  /*0640*/  FADD R16, R21, R10 ;  /* 0x0000000a15107221 */ /* 0x000fc40000000000 */
[----:B------:R-:W-:Y:S05]  /*0650*/  @P0 BRA `(.L_x_2) ;  /* 0x0000000000140947 */ /* 0x000fea0003800000 */
[----:B------:R-:W-:Y:S02]  /*0660*/  MOV R4, R20 ;  /* 0x0000001400047202 */ /* 0x000fe40000000f00 */
[----:B------:R-:W-:-:S07]  /*0670*/  MOV R8, 0x690 ;  /* 0x0000069000087802 */ /* 0x000fce0000000f00 */
[----:B------:R-:W-:Y:S05]  /*0680*/  CALL.REL.NOINC `($__internal_0_$__cuda_sm20_rcp_rn_f32_slowpath) ;  /* 0x0000000400dc7944 */ /* 0x000fea0003c00000 */
[----:B------:R-:W-:Y:S01]  /*0690*/  MOV R15, R7 ;  /* 0x00000007000f7202 */ /* 0x000fe20000000f00 */
[----:B------:R-:W-:Y:S06]  /*06a0*/  BRA `(.L_x_3) ;  /* 0x0000000000107947 */ /* 0x000fec0003800000 */
.L_x_2:
[----:B------:R-:W0:Y:S02]  /*06b0*/  MUFU.RCP R15, R20 ;  /* 0x00000014000f7308 */ /* 0x000e240000001000 */
[----:B0-----:R-:W-:-:S04]  /*06c0*/  FFMA R4, R20, R15, -1 ;  /* 0xbf80000014047423 */ /* 0x001fc8000000000f */
[----:B------:R-:W-:-:S04]  /*06d0*/  FADD.FTZ R4, -R4, -RZ ;  /* 0x800000ff04047221 */ /* 0x000fc80000010100 */
[----:B------:R-:W-:-:S07]  /*06e0*/  FFMA R15, R15, R4, R15 ;  /* 0x000000040f0f7223 */ /* 0x000fce000000000f */
.L_x_3:
[----:B------:R-:W-:Y:S05]  /*06f0*/  BSYNC.RECONVERGENT B0 ;  /* 0x0000000000007941 */ /* 0x000fea0003800200 */
.L_x_1:
[----:B------:R-:W-:Y:S01]  /*0700*/  HFMA2 R5, -RZ, RZ, 0.96630859375, -0.0022525787353515625 ;  /* 0x3bbb989dff057431 */ /* 0x000fe200000001ff */
[----:B------:R-:W-:Y:S01]  /*0710*/  MOV R7, 0x437c0000 ;  /* 0x437c000000077802 */ /* 0x000fe20000000f00 */
[----:B------:R-:W-:Y:S03]  /*0720*/  BSSY.RECONVERGENT B0, `(.L_x_4) ;  /* 0x0000016000007945 */ /* 0x000fe60003800200 */
[----:B------:R-:W-:-:S04]  /*0730*/  FFMA.SAT R4, R6, -R5, 0.5 ;  /* 0x3f00000006047423 */ /* 0x000fc80000002805 */
[----:B------:R-:W-:-:S04]  /*0740*/  FFMA.RM R4, R4, R7, 12582913 ;  /* 0x4b40000104047423 */ /* 0x000fc80000004007 */
[C---:B------:R-:W-:Y:S01]  /*0750*/  FADD R5, R4.reuse, -12583039 ;  /* 0xcb40007f04057421 */ /* 0x040fe20000000000 */
[----:B------:R-:W-:-:S03]  /*0760*/  SHF.L.U32 R4, R4, 0x17, RZ ;  /* 0x0000001704047819 */ /* 0x000fc600000006ff */
[----:B------:R-:W-:-:S04]  /*0770*/  FFMA R5, R6, -1.4426950216293334961, -R5 ;  /* 0xbfb8aa3b06057823 */ /* 0x000fc80000000805 */
[----:B------:R-:W-:-:S06]  /*0780*/  FFMA R5, R6, -1.925963033500011079e-08, R5 ;  /* 0xb2a5706006057823 */ /* 0x000fcc0000000005 */
[----:B------:R-:W0:Y:S02]  /*0790*/  MUFU.EX2 R5, R5 ;  /* 0x0000000500057308 */ /* 0x000e240000000800 */
[----:B0-----:R-:W-:-:S05]  /*07a0*/  FFMA R6, R4, R5, 1 ;  /* 0x3f80000004067423 */ /* 0x001fca0000000005 */
[----:B------:R-:W-:-:S04]  /*07b0*/  IADD3 R4, PT, PT, R6, 0x1800000, RZ ;  /* 0x0180000006047810 */ /* 0x000fc80007ffe0ff */
[----:B------:R-:W-:-:S04]  /*07c0*/  LOP3.LUT R4, R4, 0x7f800000, RZ, 0xc0, !PT ;  /* 0x7f80000004047812 */ /* 0x000fc800078ec0ff */
[----:B------:R-:W-:-:S13]  /*07d0*/  ISETP.GT.U32.AND P0, PT, R4, 0x1ffffff, PT ;  /* 0x01ffffff0400780c */ /* 0x000fda0003f04070 */
[----:B------:R-:W-:Y:S05]  /*07e0*/  @P0 BRA `(.L_x_5) ;  /* 0x0000000000140947 */ /* 0x000fea0003800000 */
[----:B------:R-:W-:Y:S02]  /*07f0*/  MOV R4, R6 ;  /* 0x0000000600047202 */ /* 0x000fe40000000f00 */
[----:B------:R-:W-:-:S07]  /*0800*/  MOV R8, 0x820 ;  /* 0x0000082000087802 */ /* 0x000fce0000000f00 */
[----:B------:R-:W-:Y:S05]  /*0810*/  CALL.REL.NOINC `($__internal_0_$__cuda_sm20_rcp_rn_f32_slowpath) ;  /* 0x0000000400787944 */ /* 0x000fea0003c00000 */
[----:B------:R-:W-:Y:S01]  /*0820*/  MOV R17, R7 ;  /* 0x0000000700117202 */ /* 0x000fe20000000f00 */
[----:B------:R-:W-:Y:S06]  /*0830*/  BRA `(.L_x_6) ;  /* 0x0000000000107947 */ /* 0x000fec0003800000 */
.L_x_5:
[----:B------:R-:W0:Y:S02]  /*0840*/  MUFU.RCP R17, R6 ;  /* 0x0000000600117308 */ /* 0x000e240000001000 */
[----:B0-----:R-:W-:-:S04]  /*0850*/  FFMA R4, R6, R17, -1 ;  /* 0xbf80000006047423 */ /* 0x001fc80000000011 */
[----:B------:R-:W-:-:S04]  /*0860*/  FADD.FTZ R4, -R4, -RZ ;  /* 0x800000ff04047221 */ /* 0x000fc80000010100 */
[----:B------:R-:W-:-:S07]  /*0870*/  FFMA R17, R17, R4, R17 ;  /* 0x0000000411117223 */ /* 0x000fce0000000011 */
.L_x_6:
[----:B------:R-:W-:Y:S05]  /*0880*/  BSYNC.RECONVERGENT B0 ;  /* 0x0000000000007941 */ /* 0x000fea0003800200 */
.L_x_4:
        /* <DEDUP_REMOVED lines=20> */
.L_x_8:
[----:B------:R-:W0:Y:S02]  /*09d0*/  MUFU.RCP R13, R6 ;  /* 0x00000006000d7308 */ /* 0x000e240000001000 */
[----:B0-----:R-:W-:-:S04]  /*09e0*/  FFMA R4, R6, R13, -1 ;  /* 0xbf80000006047423 */ /* 0x001fc8000000000d */
[----:B------:R-:W-:-:S04]  /*09f0*/  FADD.FTZ R4, -R4, -RZ ;  /* 0x800000ff04047221 */ /* 0x000fc80000010100 */
[----:B------:R-:W-:-:S07]  /*0a00*/  FFMA R13, R13, R4, R13 ;  /* 0x000000040d0d7223 */ /* 0x000fce000000000d */
.L_x_9:
[----:B------:R-:W-:Y:S05]  /*0a10*/  BSYNC.RECONVERGENT B0 ;  /* 0x0000000000007941 */ /* 0x000fea0003800200 */
.L_x_7:
[----:B------:R-:W0:Y:S01]  /*0a20*/  LDCU.U8 UR4, c[0x0][0x3c0] ;  /* 0x00007800ff0477ac */ /* 0x000e220008000000 */
[C---:B------:R-:W-:Y:S01]  /*0a30*/  FMUL R8, |R16|.reuse, 2.8853900432586669922 ;  /* 0x4038aa3b10087820 */ /* 0x040fe20000400200 */
[----:B------:R-:W1:Y:S01]  /*0a40*/  LDC R19, c[0x0][0x380] ;  /* 0x0000e000ff137b82 */ /* 0x000e620000000800 */
[----:B------:R-:W-:Y:S01]  /*0a50*/  HFMA2 R14, -RZ, RZ, 1.125, -9232 ;  /* 0x3c80f082ff0e7431 */ /* 0x000fe200000001ff */
[----:B------:R-:W-:Y:S01]  /*0a60*/  MOV R12, 0x3f800000 ;  /* 0x3f800000000c7802 */ /* 0x000fe20000000f00 */
[C---:B------:R-:W-:Y:S01]  /*0a70*/  FMUL R21, R16.reuse, R16 ;  /* 0x0000001010157220 */ /* 0x040fe20000400000 */
[C---:B------:R-:W-:Y:S01]  /*0a80*/  FSETP.GE.AND P0, PT, |R16|.reuse, 9.010913848876953125, PT ;  /* 0x41102cb41000780b */ /* 0x040fe20003f06200 */
[----:B------:R-:W2:Y:S01]  /*0a90*/  MUFU.EX2 R8, R8 ;  /* 0x0000000800087308 */ /* 0x000ea20000000800 */
[----:B------:R-:W-:Y:S02]  /*0aa0*/  FSETP.GE.AND P1, PT, |R16|, 0.60000002384185791016, PT ;  /* 0x3f19999a1000780b */ /* 0x000fe40003f26200 */
[----:B------:R-:W3:Y:S01]  /*0ab0*/  LDC.64 R4, c[0x0][0x3b0] ;  /* 0x0000ec00ff047b82 */ /* 0x000ee20000000a00 */
[----:B------:R-:W-:-:S04]  /*0ac0*/  FFMA R10, R21, R14, -0.052303962409496307373 ;  /* 0xbd563cae150a7423 */ /* 0x000fc8000000000e */
[----:B------:R-:W-:Y:S01]  /*0ad0*/  FFMA R10, R21, R10, 0.1331529766321182251 ;  /* 0x3e085941150a7423 */ /* 0x000fe2000000000a */
[----:B0-----:R-:W-:-:S06]  /*0ae0*/  UPRMT UR4, UR4, 0x8880, URZ ;  /* 0x0000888004047896 */ /* 0x001fcc00080000ff */
[----:B------:R-:W-:Y:S01]  /*0af0*/  ISETP.NE.AND P2, PT, RZ, UR4, PT ;  /* 0x00000004ff007c0c */ /* 0x000fe2000bf45270 */
[----:B--2---:R-:W-:Y:S01]  /*0b00*/  FADD R9, R8, 1 ;  /* 0x3f80000008097421 */ /* 0x004fe20000000000 */
[----:B-1----:R-:W-:-:S05]  /*0b10*/  IMAD R3, R0, R19, R3 ;  /* 0x0000001300037224 */ /* 0x002fca00078e0203 */
[----:B------:R-:W0:Y:S06]  /*0b20*/  MUFU.RCP R9, R9 ;  /* 0x0000000900097308 */ /* 0x000e2c0000001000 */
[----:B------:R-:W1:Y:S02]  /*0b30*/  @P2 LDC.64 R6, c[0x0][0x3c8] ;  /* 0x0000f200ff062b82 */ /* 0x000e640000000a00 */
[----:B-1----:R-:W-:-:S04]  /*0b40*/  @P2 IMAD.WIDE R6, R2, 0x4, R6 ;  /* 0x0000000402062825 */ /* 0x002fc800078e0206 */
[----:B0-----:R-:W-:Y:S01]  /*0b50*/  FFMA R2, R9, -2, R12 ;  /* 0xc000000009027823 */ /* 0x001fe2000000000c */
[----:B------:R0:W-:Y:S01]  /*0b60*/  @P2 STG.E desc[UR6][R6.64], R15 ;  /* 0x0000000f06002986 */ /* 0x0001e2000c101906 */
[----:B------:R-:W-:-:S03]  /*0b70*/  @P2 IMAD.WIDE R8, R19, 0x4, R6 ;  /* 0x0000000413082825 */ /* 0x000fc600078e0206 */
[----:B------:R-:W-:Y:S01]  /*0b80*/  FSEL R11, R2, 1, !P0 ;  /* 0x3f800000020b7808 */ /* 0x000fe20004000000 */
[----:B------:R-:W-:-:S03]  /*0b90*/  FFMA R2, R21, R10, -0.33332768082618713379 ;  /* 0xbeaaa9ed15027423 */ /* 0x000fc6000000000a */
[----:B------:R-:W-:Y:S01]  /*0ba0*/  LOP3.LUT R22, R11, 0x80000000, R16, 0xb8, !PT ;  /* 0x800000000b167812 */ /* 0x000fe200078eb810 */
[----:B------:R-:W-:-:S04]  /*0bb0*/  @P2 IMAD.WIDE R10, R19, 0x4, R8 ;  /* 0x00000004130a2825 */ /* 0x000fc800078e0208 */
[----:B------:R-:W-:Y:S01]  /*0bc0*/  FFMA R21, R21, R2, RZ ;  /* 0x0000000215157223 */ /* 0x000fe200000000ff */
[----:B------:R1:W-:Y:S03]  /*0bd0*/  @P2 STG.E desc[UR6][R8.64], R17 ;  /* 0x0000001108002986 */ /* 0x0003e6000c101906 */
[----:B------:R-:W-:Y:S01]  /*0be0*/  @!P1 FFMA R22, R16, R21, R16 ;  /* 0x0000001510169223 */ /* 0x000fe20000000010 */
[----:B------:R-:W-:Y:S01]  /*0bf0*/  @P2 IMAD.WIDE R18, R19, 0x4, R10 ;  /* 0x0000000413122825 */ /* 0x000fe200078e020a */
[----:B------:R2:W-:Y:S01]  /*0c00*/  @P2 STG.E desc[UR6][R10.64], R13 ;  /* 0x0000000d0a002986 */ /* 0x0005e2000c101906 */
[----:B0-----:R-:W0:Y:S02]  /*0c10*/  LDC.64 R6, c[0x0][0x3a0] ;  /* 0x0000e800ff067b82 */ /* 0x001e240000000a00 */
[C---:B---3--:R-:W-:Y:S01]  /*0c20*/  IMAD.WIDE R20, R3.reuse, 0x4, R4 ;  /* 0x0000000403147825 */ /* 0x048fe200078e0204 */
[----:B------:R-:W-:Y:S04]  /*0c30*/  @P2 STG.E desc[UR6][R18.64], R22 ;  /* 0x0000001612002986 */ /* 0x000fe8000c101906 */
[----:B------:R-:W3:Y:S01]  /*0c40*/  LDG.E R2, desc[UR6][R20.64] ;  /* 0x0000000614027981 */ /* 0x000ee2000c1e1900 */
[----:B------:R-:W-:Y:S01]  /*0c50*/  FMUL R5, R22, R15 ;  /* 0x0000000f16057220 */ /* 0x000fe20000400000 */
[----:B-1----:R-:W1:Y:S01]  /*0c60*/  LDC.64 R8, c[0x0][0x3b8] ;  /* 0x0000ee00ff087b82 */ /* 0x002e620000000a00 */
[----:B0-----:R-:W-:-:S04]  /*0c70*/  IMAD.WIDE R6, R3, 0x4, R6 ;  /* 0x0000000403067825 */ /* 0x001fc800078e0206 */
[----:B-1----:R-:W-:-:S04]  /*0c80*/  IMAD.WIDE R8, R3, 0x4, R8 ;  /* 0x0000000403087825 */ /* 0x002fc800078e0208 */
[----:B---3--:R-:W-:Y:S02]  /*0c90*/  FFMA R2, R2, R17, R5 ;  /* 0x0000001102027223 */ /* 0x008fe40000000005 */
[----:B------:R-:W0:Y:S02]  /*0ca0*/  LDC.64 R4, c[0x0][0x3a8] ;  /* 0x0000ea00ff047b82 */ /* 0x000e240000000a00 */
[C---:B------:R-:W-:Y:S01]  /*0cb0*/  FMUL R0, |R2|.reuse, 2.8853900432586669922 ;  /* 0x4038aa3b02007820 */ /* 0x040fe20000400200 */
[C---:B------:R-:W-:Y:S01]  /*0cc0*/  FMUL R15, R2.reuse, R2 ;  /* 0x00000002020f7220 */ /* 0x040fe20000400000 */
[C---:B------:R-:W-:Y:S01]  /*0cd0*/  FSETP.GE.AND P1, PT, |R2|.reuse, 0.60000002384185791016, PT ;  /* 0x3f19999a0200780b */ /* 0x040fe20003f26200 */
[----:B------:R-:W-:Y:S01]  /*0ce0*/  STG.E desc[UR6][R8.64], R2 ;  /* 0x0000000208007986 */ /* 0x000fe2000c101906 */
[----:B------:R-:W-:Y:S01]  /*0cf0*/  FSETP.GE.AND P0, PT, |R2|, 9.010913848876953125, PT ;  /* 0x41102cb40200780b */ /* 0x000fe20003f06200 */
[----:B------:R-:W-:Y:S01]  /*0d00*/  FFMA R14, R15, R14, -0.052303962409496307373 ;  /* 0xbd563cae0f0e7423 */ /* 0x000fe2000000000e */
[----:B------:R-:W1:Y:S01]  /*0d10*/  MUFU.EX2 R0, R0 ;  /* 0x0000000000007308 */ /* 0x000e620000000800 */
[----:B0-----:R-:W-:-:S04]  /*0d20*/  IMAD.WIDE R4, R3, 0x4, R4 ;  /* 0x0000000403047825 */ /* 0x001fc800078e0204 */
[----:B-1----:R-:W-:Y:S01]  /*0d30*/  FADD R16, R0, 1 ;  /* 0x3f80000000107421 */ /* 0x002fe20000000000 */
[----:B------:R-:W-:-:S03]  /*0d40*/  FFMA R0, R15, R14, 0.1331529766321182251 ;  /* 0x3e0859410f007423 */ /* 0x000fc6000000000e */
[----:B------:R-:W0:Y:S01]  /*0d50*/  MUFU.RCP R23, R16 ;  /* 0x0000001000177308 */ /* 0x000e220000001000 */
[----:B------:R-:W-:-:S04]  /*0d60*/  FFMA R0, R15, R0, -0.33332768082618713379 ;  /* 0xbeaaa9ed0f007423 */ /* 0x000fc80000000000 */
[----:B------:R-:W-:Y:S01]  /*0d70*/  FFMA R15, R15, R0, RZ ;  /* 0x000000000f0f7223 */ /* 0x000fe200000000ff */
[----:B0-----:R-:W-:-:S05]  /*0d80*/  FFMA R23, R23, -2, R12 ;  /* 0xc000000017177823 */ /* 0x001fca000000000c */
[----:B------:R-:W-:-:S04]  /*0d90*/  FSEL R23, R23, 1, !P0 ;  /* 0x3f80000017177808 */ /* 0x000fc80004000000 */
[--C-:B--2---:R-:W-:Y:S01]  /*0da0*/  LOP3.LUT R10, R23, 0x80000000, R2.reuse, 0xb8, !PT ;  /* 0x80000000170a7812 */ /* 0x104fe200078eb802 */
[----:B------:R-:W-:-:S04]  /*0db0*/  @!P1 FFMA R10, R2, R15, R2 ;  /* 0x0000000f020a9223 */ /* 0x000fc80000000002 */
[----:B------:R-:W-:-:S05]  /*0dc0*/  FMUL R13, R10, R13 ;  /* 0x0000000d0a0d7220 */ /* 0x000fca0000400000 */
[----:B------:R-:W-:Y:S04]  /*0dd0*/  STG.E desc[UR6][R6.64], R13 ;  /* 0x0000000d06007986 */ /* 0x000fe8000c101906 */
[----:B------:R-:W-:Y:S01]  /*0de0*/  STG.E desc[UR6][R4.64], R13 ;  /* 0x0000000d04007986 */ /* 0x000fe2000c101906 */
[----:B------:R-:W-:Y:S05]  /*0df0*/  EXIT ;  /* 0x000000000000794d */ /* 0x000fea0003800000 */
        .weak           $__internal_0_$__cuda_sm20_rcp_rn_f32_slowpath
        .type           $__internal_0_$__cuda_sm20_rcp_rn_f32_slowpath,@function
        .size           $__internal_0_$__cuda_sm20_rcp_rn_f32_slowpath,(.L_x_31 - $__internal_0_$__cuda_sm20_rcp_rn_f32_slowpath)
$__internal_0_$__cuda_sm20_rcp_rn_f32_slowpath:
[----:B------:R-:W-:Y:S01]  /*0e00*/  SHF.L.U32 R5, R4, 0x1, RZ ;  /* 0x0000000104057819 */ /* 0x000fe200000006ff */
[----:B------:R-:W-:Y:S03]  /*0e10*/  BSSY.RECONVERGENT B1, `(.L_x_10) ;  /* 0x0000030000017945 */ /* 0x000fe60003800200 */
[----:B------:R-:W-:-:S04]  /*0e20*/  SHF.R.U32.HI R11, RZ, 0x18, R5 ;  /* 0x00000018ff0b7819 */ /* 0x000fc80000011605 */
[----:B------:R-:W-:-:S13]  /*0e30*/  ISETP.NE.U32.AND P0, PT, R11, RZ, PT ;  /* 0x000000ff0b00720c */ /* 0x000fda0003f05070 */
[----:B------:R-:W-:Y:S05]  /*0e40*/  @P0 BRA `(.L_x_11) ;  /* 0x0000000000280947 */ /* 0x000fea0003800000 */
[----:B------:R-:W-:-:S04]  /*0e50*/  SHF.L.U32 R5, R4, 0x1, RZ ;  /* 0x0000000104057819 */ /* 0x000fc800000006ff */
[----:B------:R-:W-:-:S13]  /*0e60*/  ISETP.NE.AND P0, PT, R5, RZ, PT ;  /* 0x000000ff0500720c */ /* 0x000fda0003f05270 */
[----:B------:R-:W-:Y:S01]  /*0e70*/  @P0 FFMA R9, R4, 1.84467440737095516160e+19, RZ ;  /* 0x5f80000004090823 */ /* 0x000fe200000000ff */
[----:B------:R-:W-:Y:S08]  /*0e80*/  @!P0 MUFU.RCP R7, R4 ;  /* 0x0000000400078308 */ /* 0x000ff00000001000 */
[----:B------:R-:W0:Y:S02]  /*0e90*/  @P0 MUFU.RCP R10, R9 ;  /* 0x00000009000a0308 */ /* 0x000e240000001000 */
[----:B0-----:R-:W-:-:S04]  /*0ea0*/  @P0 FFMA R5, R9, R10, -1 ;  /* 0xbf80000009050423 */ /* 0x001fc8000000000a */
[----:B------:R-:W-:-:S04]  /*0eb0*/  @P0 FADD.FTZ R5, -R5, -RZ ;  /* 0x800000ff05050221 */ /* 0x000fc80000010100 */
[----:B------:R-:W-:-:S04]  /*0ec0*/  @P0 FFMA R5, R10, R5, R10 ;  /* 0x000000050a050223 */ /* 0x000fc8000000000a */
[----:B------:R-:W-:Y:S01]  /*0ed0*/  @P0 FFMA R7, R5, 1.84467440737095516160e+19, RZ ;  /* 0x5f80000005070823 */ /* 0x000fe200000000ff */
[----:B------:R-:W-:Y:S06]  /*0ee0*/  BRA `(.L_x_12) ;  /* 0x0000000000887947 */ /* 0x000fec0003800000 */
.L_x_11:
[----:B------:R-:W-:-:S04]  /*0ef0*/  IADD3 R13, PT, PT, R11, -0xfd, RZ ;  /* 0xffffff030b0d7810 */ /* 0x000fc80007ffe0ff */
[----:B------:R-:W-:-:S13]  /*0f00*/  ISETP.GT.U32.AND P0, PT, R13, 0x1, PT ;  /* 0x000000010d00780c */ /* 0x000fda0003f04070 */
[----:B------:R-:W-:Y:S05]  /*0f10*/  @P0 BRA `(.L_x_13) ;  /* 0x0000000000780947 */ /* 0x000fea0003800000 */
[----:B------:R-:W-:Y:S01]  /*0f20*/  LOP3.LUT R5, R4, 0x7fffff, RZ, 0xc0, !PT ;  /* 0x007fffff04057812 */ /* 0x000fe200078ec0ff */
[----:B------:R-:W-:-:S03]  /*0f30*/  HFMA2 R12, -RZ, RZ, 0, 1.78813934326171875e-07 ;  /* 0x00000003ff0c7431 */ /* 0x000fc600000001ff */
[----:B------:R-:W-:-:S04]  /*0f40*/  LOP3.LUT R5, R5, 0x3f800000, RZ, 0xfc, !PT ;  /* 0x3f80000005057812 */ /* 0x000fc800078efcff */
[----:B------:R-:W0:Y:S01]  /*0f50*/  MUFU.RCP R10, R5 ;  /* 0x00000005000a7308 */ /* 0x000e220000001000 */
[----:B------:R-:W-:Y:S01]  /*0f60*/  SHF.L.U32 R12, R12, R13, RZ ;  /* 0x0000000d0c0c7219 */ /* 0x000fe200000006ff */
[----:B0-----:R-:W-:-:S04]  /*0f70*/  FFMA R7, R5, R10, -1 ;  /* 0xbf80000005077423 */ /* 0x001fc8000000000a */
[----:B------:R-:W-:-:S04]  /*0f80*/  FADD.FTZ R7, -R7, -RZ ;  /* 0x800000ff07077221 */ /* 0x000fc80000010100 */
[CCC-:B------:R-:W-:Y:S01]  /*0f90*/  FFMA.RM R9, R10.reuse, R7.reuse, R10.reuse ;  /* 0x000000070a097223 */ /* 0x1c0fe2000000400a */
[----:B------:R-:W-:-:S04]  /*0fa0*/  FFMA.RP R10, R10, R7, R10 ;  /* 0x000000070a0a7223 */ /* 0x000fc8000000800a */
[C---:B------:R-:W-:Y:S02]  /*0fb0*/  LOP3.LUT R7, R9.reuse, 0x7fffff, RZ, 0xc0, !PT ;  /* 0x007fffff09077812 */ /* 0x040fe400078ec0ff */
[----:B------:R-:W-:Y:S02]  /*0fc0*/  FSETP.NEU.FTZ.AND P0, PT, R9, R10, PT ;  /* 0x0000000a0900720b */ /* 0x000fe40003f1d000 */
[----:B------:R-:W-:Y:S02]  /*0fd0*/  LOP3.LUT R7, R7, 0x800000, RZ, 0xfc, !PT ;  /* 0x0080000007077812 */ /* 0x000fe400078efcff */
[----:B------:R-:W-:Y:S02]  /*0fe0*/  SEL R9, RZ, 0xffffffff, !P0 ;  /* 0xffffffffff097807 */ /* 0x000fe40004000000 */
[----:B------:R-:W-:Y:S02]  /*0ff0*/  LOP3.LUT R12, R12, R7, RZ, 0xc0, !PT ;  /* 0x000000070c0c7212 */ /* 0x000fe400078ec0ff */
[----:B------:R-:W-:-:S02]  /*1000*/  IADD3 R10, PT, PT, -R9, RZ, RZ ;  /* 0x000000ff090a7210 */ /* 0x000fc40007ffe1ff */
[-C--:B------:R-:W-:Y:S02]  /*1010*/  SHF.R.U32.HI R12, RZ, R13.reuse, R12 ;  /* 0x0000000dff0c7219 */ /* 0x080fe4000001160c */
[----:B------:R-:W-:Y:S02]  /*1020*/  LOP3.LUT P1, RZ, R10, R13, R7, 0xf8, !PT ;  /* 0x0000000d0aff7212 */ /* 0x000fe4000782f807 */
[C---:B------:R-:W-:Y:S02]  /*1030*/  LOP3.LUT P0, RZ, R12.reuse, 0x1, RZ, 0xc0, !PT ;  /* 0x000000010cff7812 */ /* 0x040fe4000780c0ff */
[----:B------:R-:W-:Y:S02]  /*1040*/  LOP3.LUT P2, RZ, R12, 0x2, RZ, 0xc0, !PT ;  /* 0x000000020cff7812 */ /* 0x000fe4000784c0ff */
[----:B------:R-:W-:Y:S02]  /*1050*/  IADD3 R10, PT, PT, R11, -0xfc, RZ ;  /* 0xffffff040b0a7810 */ /* 0x000fe40007ffe0ff */
[----:B------:R-:W-:-:S02]  /*1060*/  PLOP3.LUT P0, PT, P0, P1, P2, 0xe0, 0x0 ;  /* 0x000000000000781c */ /* 0x000fc40000703c20 */
[----:B------:R-:W-:Y:S02]  /*1070*/  LOP3.LUT P1, RZ, R4, 0x7fffff, RZ, 0xc0, !PT ;  /* 0x007fffff04ff7812 */ /* 0x000fe4000782c0ff */
[----:B------:R-:W-:Y:S02]  /*1080*/  SEL R5, RZ, 0x1, !P0 ;  /* 0x00000001ff057807 */ /* 0x000fe40004000000 */
[----:B------:R-:W-:Y:S02]  /*1090*/  SHF.R.U32.HI R7, RZ, R10, R7 ;  /* 0x0000000aff077219 */ /* 0x000fe40000011607 */
[----:B------:R-:W-:-:S04]  /*10a0*/  IADD3 R5, PT, PT, -R5, RZ, RZ ;  /* 0x000000ff05057210 */ /* 0x000fc80007ffe1ff */
[----:B------:R-:W-:-:S13]  /*10b0*/  ISETP.GE.AND P0, PT, R5, RZ, PT ;  /* 0x000000ff0500720c */ /* 0x000fda0003f06270 */
[----:B------:R-:W-:-:S04]  /*10c0*/  @!P0 IADD3 R7, PT, PT, R7, 0x1, RZ ;  /* 0x0000000107078810 */ /* 0x000fc80007ffe0ff */
[----:B------:R-:W-:-:S04]  /*10d0*/  @!P1 SHF.L.U32 R7, R7, 0x1, RZ ;  /* 0x0000000107079819 */ /* 0x000fc800000006ff */
[----:B------:R-:W-:Y:S01]  /*10e0*/  LOP3.LUT R7, R7, 0x80000000, R4, 0xf8, !PT ;  /* 0x8000000007077812 */ /* 0x000fe200078ef804 */
[----:B------:R-:W-:Y:S06]  /*10f0*/  BRA `(.L_x_12) ;  /* 0x0000000000047947 */ /* 0x000fec0003800000 */
.L_x_13:
[----:B------:R0:W1:Y:S02]  /*1100*/  MUFU.RCP R7, R4 ;  /* 0x0000000400077308 */ /* 0x0000640000001000 */
.L_x_12:
[----:B------:R-:W-:Y:S05]  /*1110*/  BSYNC.RECONVERGENT B1 ;  /* 0x0000000000017941 */ /* 0x000fea0003800200 */
.L_x_10:
[----:B------:R-:W-:-:S04]  /*1120*/  MOV R9, 0x0 ;  /* 0x0000000000097802 */ /* 0x000fc80000000f00 */
[----:B01----:R-:W-:Y:S05]  /*1130*/  RET.REL.NODEC R8 `(_Z22element_wise_operationiiPfS_S_S_S_S_S_bS_) ;  /* 0xffffffec08b07950 */ /* 0x003fea0003c3ffff */
.L_x_14:
        /* <DEDUP_REMOVED lines=12> */
.L_x_31:


//--------------------- .text._Z14elementWise_fpiiPfS_S_S_S_S_S_S_b --------------------------
	.section	.text._Z14elementWise_fpiiPfS_S_S_S_S_S_S_b,"ax",@progbits
	.align	128
        .global         _Z14elementWise_fpiiPfS_S_S_S_S_S_S_b
        .type           _Z14elementWise_fpiiPfS_S_S_S_S_S_S_b,@function
        .size           _Z14elementWise_fpiiPfS_S_S_S_S_S_S_b,(.L_x_32 - _Z14elementWise_fpiiPfS_S_S_S_S_S_S_b)
        .other          _Z14elementWise_fpiiPfS_S_S_S_S_S_S_b,@"STO_CUDA_ENTRY STV_DEFAULT"
_Z14elementWise_fpiiPfS_S_S_S_S_S_S_b:
.text._Z14elementWise_fpiiPfS_S_S_S_S_S_S_b:
[----:B------:R-:W-:Y:S01]  /*0000*/  LDC R1, c[0x0][0x37c] ;  /* 0x0000df00ff017b82 */ /* 0x000fe20000000800 */
[----:B------:R-:W0:Y:S07]  /*0010*/  S2R R0, SR_TID.X ;  /* 0x0000000000007919 */ /* 0x000e2e0000002100 */
[----:B------:R-:W0:Y:S08]  /*0020*/  S2UR UR4, SR_CTAID.X ;  /* 0x00000000000479c3 */ /* 0x000e300000002500 */
[----:B------:R-:W0:Y:S08]  /*0030*/  LDC R13, c[0x0][0x360] ;  /* 0x0000d800ff0d7b82 */ /* 0x000e300000000800 */
[----:B------:R-:W1:Y:S01]  /*0040*/  LDC.64 R8, c[0x0][0x380] ;  /* 0x0000e000ff087b82 */ /* 0x000e620000000a00 */
[----:B0-----:R-:W-:-:S02]  /*0050*/  IMAD R13, R13, UR4, R0 ;  /* 0x000000040d0d7c24 */ /* 0x001fc4000f8e0200 */
[----:B-1----:R-:W-:-:S05]  /*0060*/  IMAD R0, R9, R8, RZ ;  /* 0x0000000809007224 */ /* 0x002fca00078e02ff */
[----:B------:R-:W-:-:S13]  /*0070*/  ISETP.GE.AND P0, PT, R13, R0, PT ;  /* 0x000000000d00720c */ /* 0x000fda0003f06270 */
[----:B------:R-:W-:Y:S05]  /*0080*/  @P0 EXIT ;  /* 0x000000000000094d */ /* 0x000fea0003800000 */
[----:B------:R-:W-:Y:S01]  /*0090*/  IABS R5, R8 ;  /* 0x0000000800057213 */ /* 0x000fe20000000000 */
[----:B------:R-:W0:Y:S01]  /*00a0*/  LDCU.U8 UR4, c[0x0][0x3c8] ;  /* 0x00007900ff0477ac */ /* 0x000e220008000000 */
[----:B------:R-:W-:Y:S02]  /*00b0*/  SHF.L.U32 R19, R8, 0x2, RZ ;  /* 0x0000000208137819 */ /* 0x000fe400000006ff */
[----:B------:R-:W1:Y:S01]  /*00c0*/  I2F.RP R0, R5 ;  /* 0x0000000500007306 */ /* 0x000e620000209400 */
[----:B------:R-:W2:Y:S07]  /*00d0*/  LDCU.64 UR6, c[0x0][0x358] ;  /* 0x00006b00ff0677ac */ /* 0x000eae0008000a00 */
[----:B-1----:R-:W1:Y:S01]  /*00e0*/  MUFU.RCP R0, R0 ;  /* 0x0000000000007308 */ /* 0x002e620000001000 */
[----:B0-----:R-:W-:-:S04]  /*00f0*/  UPRMT UR4, UR4, 0x8880, URZ ;  /* 0x0000888004047896 */ /* 0x001fc800080000ff */
[----:B------:R-:W-:Y:S01]  /*0100*/  UISETP.NE.AND UP0, UPT, UR4, URZ, UPT ;  /* 0x000000ff0400728c */ /* 0x000fe2000bf05270 */
[----:B-1----:R-:W-:-:S04]  /*0110*/  IADD3 R2, PT, PT, R0, 0xffffffe, RZ ;  /* 0x0ffffffe00027810 */ /* 0x002fc80007ffe0ff */
[----:B------:R0:W1:Y:S02]  /*0120*/  F2I.FTZ.U32.TRUNC.NTZ R3, R2 ;  /* 0x0000000200037305 */ /* 0x000064000021f000 */
[----:B0-----:R-:W-:Y:S01]  /*0130*/  HFMA2 R2, -RZ, RZ, 0, 0 ;  /* 0x00000000ff027431 */ /* 0x001fe200000001ff */
[----:B-1----:R-:W-:-:S05]  /*0140*/  IADD3 R4, PT, PT, RZ, -R3, RZ ;  /* 0x80000003ff047210 */ /* 0x002fca0007ffe0ff */
        /* <DEDUP_REMOVED lines=18> */
[----:B------:R-:W-:Y:S01]  /*0270*/  IMAD R28, R3, R19, R0 ;  /* 0x00000013031c7224 */ /* 0x000fe200078e0200 */
[----:B--2---:R-:W-:Y:S06]  /*0280*/  BRA.U UP0, `(.L_x_15) ;  /* 0x0000000100c07547 */ /* 0x004fec000b800000 */
[----:B------:R-:W0:Y:S08]  /*0290*/  LDC.64 R6, c[0x0][0x390] ;  /* 0x0000e400ff067b82 */ /* 0x000e300000000a00 */
[----:B------:R-:W1:Y:S08]  /*02a0*/  LDC.64 R2, c[0x0][0x388] ;  /* 0x0000e200ff027b82 */ /* 0x000e700000000a00 */
[----:B------:R-:W2:Y:S01]  /*02b0*/  LDC.64 R4, c[0x0][0x398] ;  /* 0x0000e600ff047b82 */ /* 0x000ea20000000a00 */
[----:B0-----:R-:W-:-:S04]  /*02c0*/  IMAD.WIDE R6, R28, 0x4, R6 ;  /* 0x000000041c067825 */ /* 0x001fc800078e0206 */
[----:B------:R-:W-:-:S04]  /*02d0*/  IMAD.WIDE R24, R8, 0x4, R6 ;  /* 0x0000000408187825 */ /* 0x000fc800078e0206 */
[----:B-1----:R-:W-:Y:S01]  /*02e0*/  IMAD.WIDE R28, R28, 0x4, R2 ;  /* 0x000000041c1c7825 */ /* 0x002fe200078e0202 */
[----:B------:R-:W3:Y:S03]  /*02f0*/  LDG.E R12, desc[UR6][R24.64] ;  /* 0x00000006180c7981 */ /* 0x000ee6000c1e1900 */
[----:B------:R-:W-:Y:S01]  /*0300*/  IMAD.WIDE R14, R8, 0x4, R24 ;  /* 0x00000004080e7825 */ /* 0x000fe200078e0218 */
[----:B------:R-:W4:Y:S03]  /*0310*/  LDG.E R23, desc[UR6][R28.64] ;  /* 0x000000061c177981 */ /* 0x000f26000c1e1900 */
[----:B--2---:R-:W-:Y:S01]  /*0320*/  IMAD.WIDE R2, R0, 0x4, R4 ;  /* 0x0000000400027825 */ /* 0x004fe200078e0204 */
[----:B------:R-:W2:Y:S03]  /*0330*/  LDG.E R18, desc[UR6][R14.64] ;  /* 0x000000060e127981 */ /* 0x000ea6000c1e1900 */
[C---:B------:R-:W-:Y:S01]  /*0340*/  IMAD.WIDE R20, R8.reuse, 0x4, R28 ;  /* 0x0000000408147825 */ /* 0x040fe200078e021c */
[----:B------:R0:W4:Y:S03]  /*0350*/  LDG.E R0, desc[UR6][R6.64] ;  /* 0x0000000606007981 */ /* 0x000126000c1e1900 */
[----:B------:R-:W-:-:S04]  /*0360*/  IMAD.WIDE R4, R8, 0x4, R2 ;  /* 0x0000000408047825 */ /* 0x000fc800078e0202 */
[C---:B------:R-:W-:Y:S02]  /*0370*/  IMAD.WIDE R16, R8.reuse, 0x4, R20 ;  /* 0x0000000408107825 */ /* 0x040fe400078e0214 */
[----:B------:R-:W3:Y:S02]  /*0380*/  LDG.E R21, desc[UR6][R20.64] ;  /* 0x0000000614157981 */ /* 0x000ee4000c1e1900 */
[----:B0-----:R-:W-:-:S04]  /*0390*/  IMAD.WIDE R6, R8, 0x4, R4 ;  /* 0x0000000408067825 */ /* 0x001fc800078e0204 */
[----:B------:R-:W-:-:S04]  /*03a0*/  IMAD.WIDE R26, R8, 0x4, R14 ;  /* 0x00000004081a7825 */ /* 0x000fc800078e020e */
[C---:B------:R-:W-:Y:S01]  /*03b0*/  IMAD.WIDE R10, R8.reuse, 0x4, R16 ;  /* 0x00000004080a7825 */ /* 0x040fe200078e0210 */
[----:B------:R0:W5:Y:S03]  /*03c0*/  LDG.E R22, desc[UR6][R26.64] ;  /* 0x000000061a167981 */ /* 0x000166000c1e1900 */
[----:B------:R-:W-:Y:S01]  /*03d0*/  IMAD.WIDE R8, R8, 0x4, R6 ;  /* 0x0000000408087825 */ /* 0x000fe200078e0206 */
[----:B------:R-:W2:Y:S03]  /*03e0*/  LDG.E R17, desc[UR6][R16.64] ;  /* 0x0000000610117981 */ /* 0x000ea6000c1e1900 */
[C---:B------:R-:W-:Y:S01]  /*03f0*/  IMAD.WIDE R14, R19.reuse, 0x4, R2 ;  /* 0x00000004130e7825 */ /* 0x040fe200078e0202 */
[----:B------:R-:W5:Y:S03]  /*0400*/  LDG.E R11, desc[UR6][R10.64] ;  /* 0x000000060a0b7981 */ /* 0x000f66000c1e1900 */
[C---:B------:R-:W-:Y:S01]  /*0410*/  IMAD.WIDE R24, R19.reuse, 0x4, R4 ;  /* 0x0000000413187825 */ /* 0x040fe200078e0204 */
[----:B------:R-:W5:Y:S03]  /*0420*/  LDG.E R2, desc[UR6][R2.64] ;  /* 0x0000000602027981 */ /* 0x000f66000c1e1900 */
[C---:B0-----:R-:W-:Y:S01]  /*0430*/  IMAD.WIDE R26, R19.reuse, 0x4, R6 ;  /* 0x00000004131a7825 */ /* 0x041fe200078e0206 */
[----:B------:R-:W5:Y:S03]  /*0440*/  LDG.E R15, desc[UR6][R14.64] ;  /* 0x000000060e0f7981 */ /* 0x000f66000c1e1900 */
[----:B------:R-:W-:Y:S01]  /*0450*/  IMAD.WIDE R28, R19, 0x4, R8 ;  /* 0x00000004131c7825 */ /* 0x000fe200078e0208 */
[----:B------:R-:W5:Y:S04]  /*0460*/  LDG.E R4, desc[UR6][R4.64] ;  /* 0x0000000604047981 */ /* 0x000f68000c1e1900 */
[----:B------:R-:W5:Y:S04]  /*0470*/  LDG.E R25, desc[UR6][R24.64] ;  /* 0x0000000618197981 */ /* 0x000f68000c1e1900 */
[----:B------:R-:W5:Y:S04]  /*0480*/  LDG.E R6, desc[UR6][R6.64] ;  /* 0x0000000606067981 */ /* 0x000f68000c1e1900 */
[----:B------:R-:W5:Y:S04]  /*0490*/  LDG.E R27, desc[UR6][R26.64] ;  /* 0x000000061a1b7981 */ /* 0x000f68000c1e1900 */
[----:B------:R-:W5:Y:S04]  /*04a0*/  LDG.E R8, desc[UR6][R8.64] ;  /* 0x0000000608087981 */ /* 0x000f68000c1e1900 */
[----:B------:R-:W5:Y:S01]  /*04b0*/  LDG.E R29, desc[UR6][R28.64] ;  /* 0x000000061c1d7981 */ /* 0x000f62000c1e1900 */
[----:B----4-:R-:W-:Y:S01]  /*04c0*/  FADD R0, R0, R23 ;  /* 0x0000001700007221 */ /* 0x010fe20000000000 */
[----:B---3--:R-:W-:Y:S01]  /*04d0*/  FADD R12, R12, R21 ;  /* 0x000000150c0c7221 */ /* 0x008fe20000000000 */
[----:B--2---:R-:W-:Y:S01]  /*04e0*/  FADD R17, R18, R17 ;  /* 0x0000001112117221 */ /* 0x004fe20000000000 */
[----:B-----5:R-:W-:Y:S01]  /*04f0*/  FADD R11, R22, R11 ;  /* 0x0000000b160b7221 */ /* 0x020fe20000000000 */
[----:B------:R-:W-:Y:S01]  /*0500*/  FADD R15, R2, R15 ;  /* 0x0000000f020f7221 */ /* 0x000fe20000000000 */
[----:B------:R-:W-:-:S03]  /*0510*/  FADD R3, R4, R25 ;  /* 0x0000001904037221 */ /* 0x000fc60000000000 */
[----:B------:R-:W-:Y:S01]  /*0520*/  FADD R0, R0, R15 ;  /* 0x0000000f00007221 */ /* 0x000fe20000000000 */
[----:B------:R-:W-:Y:S01]  /*0530*/  FADD R3, R12, R3 ;  /* 0x000000030c037221 */ /* 0x000fe20000000000 */
[----:B------:R-:W-:-:S04]  /*0540*/  FADD R4, R6, R27 ;  /* 0x0000001b06047221 */ /* 0x000fc80000000000 */
[----:B------:R-:W-:Y:S01]  /*0550*/  FADD R4, R17, R4 ;  /* 0x0000000411047221 */ /* 0x000fe20000000000 */
[----:B------:R-:W-:-:S04]  /*0560*/  FADD R2, R8, R29 ;  /* 0x0000001d08027221 */ /* 0x000fc80000000000 */
[----:B------:R-:W-:Y:S01]  /*0570*/  FADD R5, R11, R2 ;  /* 0x000000020b057221 */ /* 0x000fe20000000000 */
[----:B------:R-:W-:Y:S06]  /*0580*/  BRA `(.L_x_16) ;  /* 0x0000000000e07947 */ /* 0x000fec0003800000 */
.L_x_15:
[----:B------:R-:W0:Y:S08]  /*0590*/  LDC.64 R16, c[0x0][0x398] ;  /* 0x0000e600ff107b82 */ /* 0x000e300000000a00 */
[----:B------:R-:W1:Y:S08]  /*05a0*/  LDC.64 R2, c[0x0][0x390] ;  /* 0x0000e400ff027b82 */ /* 0x000e700000000a00 */
[----:B------:R-:W2:Y:S01]  /*05b0*/  LDC.64 R14, c[0x0][0x388] ;  /* 0x0000e200ff0e7b82 */ /* 0x000ea20000000a00 */
[----:B0-----:R-:W-:-:S07]  /*05c0*/  IMAD.WIDE R16, R0, 0x4, R16 ;  /* 0x0000000400107825 */ /* 0x001fce00078e0210 */
[----:B------:R-:W0:Y:S01]  /*05d0*/  LDC.64 R4, c[0x0][0x3a0] ;  /* 0x0000e800ff047b82 */ /* 0x000e220000000a00 */
[----:B------:R-:W3:Y:S01]  /*05e0*/  LDG.E R6, desc[UR6][R16.64] ;  /* 0x0000000610067981 */ /* 0x000ee2000c1e1900 */
[----:B------:R-:W-:-:S04]  /*05f0*/  IMAD.WIDE R20, R19, 0x4, R16 ;  /* 0x0000000413147825 */ /* 0x000fc800078e0210 */
[C---:B-1----:R-:W-:Y:S02]  /*0600*/  IMAD.WIDE R2, R28.reuse, 0x4, R2 ;  /* 0x000000041c027825 */ /* 0x042fe400078e0202 */
[----:B------:R-:W3:Y:S02]  /*0610*/  LDG.E R21, desc[UR6][R20.64] ;  /* 0x0000000614157981 */ /* 0x000ee4000c1e1900 */
[----:B--2---:R-:W-:Y:S02]  /*0620*/  IMAD.WIDE R14, R28, 0x4, R14 ;  /* 0x000000041c0e7825 */ /* 0x004fe400078e020e */
[----:B------:R-:W2:Y:S04]  /*0630*/  LDG.E R0, desc[UR6][R2.64] ;  /* 0x0000000602007981 */ /* 0x000ea8000c1e1900 */
[----:B------:R-:W2:Y:S01]  /*0640*/  LDG.E R7, desc[UR6][R14.64] ;  /* 0x000000060e077981 */ /* 0x000ea2000c1e1900 */
[----:B------:R-:W-:-:S04]  /*0650*/  IMAD.WIDE R10, R8, 0x4, R16 ;  /* 0x00000004080a7825 */ /* 0x000fc800078e0210 */
[----:B0-----:R-:W-:-:S04]  /*0660*/  IMAD.WIDE R28, R28, 0x4, R4 ;  /* 0x000000041c1c7825 */ /* 0x001fc800078e0204 */
[----:B------:R-:W-:-:S04]  /*0670*/  IMAD.WIDE R4, R8, 0x4, R14 ;  /* 0x0000000408047825 */ /* 0x000fc800078e020e */
[----:B------:R-:W-:-:S04]  /*0680*/  IMAD.WIDE R22, R19, 0x4, R10 ;  /* 0x0000000413167825 */ /* 0x000fc800078e020a */
[----:B--2---:R-:W-:Y:S01]  /*0690*/  FADD R0, R0, R7 ;  /* 0x0000000700007221 */ /* 0x004fe20000000000 */
[----:B---3--:R-:W-:-:S04]  /*06a0*/  FADD R7, R6, R21 ;  /* 0x0000001506077221 */ /* 0x008fc80000000000 */
[----:B------:R-:W-:Y:S01]  /*06b0*/  FADD R0, R0, R7 ;  /* 0x0000000700007221 */ /* 0x000fe20000000000 */
[----:B------:R-:W-:-:S04]  /*06c0*/  IMAD.WIDE R6, R8, 0x4, R2 ;  /* 0x0000000408067825 */ /* 0x000fc800078e0202 */
[----:B------:R-:W-:Y:S04]  /*06d0*/  STG.E desc[UR6][R28.64], R0 ;  /* 0x000000001c007986 */ /* 0x000fe8000c101906 */
[----:B------:R0:W2:Y:S04]  /*06e0*/  LDG.E R2, desc[UR6][R6.64] ;  /* 0x0000000606027981 */ /* 0x0000a8000c1e1900 */
[----:B------:R-:W2:Y:S04]  /*06f0*/  LDG.E R3, desc[UR6][R4.64] ;  /* 0x0000000604037981 */ /* 0x000ea8000c1e1900 */
[----:B------:R-:W3:Y:S04]  /*0700*/  LDG.E R22, desc[UR6][R22.64] ;  /* 0x0000000616167981 */ /* 0x000ee8000c1e1900 */
[----:B------:R-:W3:Y:S01]  /*0710*/  LDG.E R9, desc[UR6][R10.64] ;  /* 0x000000060a097981 */ /* 0x000ee2000c1e1900 */
[----:B------:R-:W-:-:S04]  /*0720*/  IMAD.WIDE R14, R8, 0x4, R10 ;  /* 0x00000004080e7825 */ /* 0x000fc800078e020a */
[----:B------:R-:W-:-:S04]  /*0730*/  IMAD.WIDE R16, R8, 0x4, R28 ;  /* 0x0000000408107825 */ /* 0x000fc800078e021c */
[----:B------:R-:W-:-:S04]  /*0740*/  IMAD.WIDE R20, R8, 0x4, R6 ;  /* 0x0000000408147825 */ /* 0x000fc800078e0206 */
[----:B------:R-:W-:-:S04]  /*0750*/  IMAD.WIDE R24, R19, 0x4, R14 ;  /* 0x0000000413187825 */ /* 0x000fc800078e020e */
[----:B0-----:R-:W-:-:S04]  /*0760*/  IMAD.WIDE R6, R8, 0x4, R4 ;  /* 0x0000000408067825 */ /* 0x001fc800078e0204 */
[----:B--2---:R-:W-:Y:S01]  /*0770*/  FADD R3, R2, R3 ;  /* 0x0000000302037221 */ /* 0x004fe20000000000 */
[----:B---3--:R-:W-:-:S04]  /*0780*/  FADD R2, R9, R22 ;  /* 0x0000001609027221 */ /* 0x008fc80000000000 */
[----:B------:R-:W-:-:S05]  /*0790*/  FADD R3, R3, R2 ;  /* 0x0000000203037221 */ /* 0x000fca0000000000 */
[----:B------:R0:W-:Y:S04]  /*07a0*/  STG.E desc[UR6][R16.64], R3 ;  /* 0x0000000310007986 */ /* 0x0001e8000c101906 */
[----:B------:R-:W2:Y:S04]  /*07b0*/  LDG.E R2, desc[UR6][R20.64] ;  /* 0x0000000614027981 */ /* 0x000ea8000c1e1900 */
[----:B------:R-:W2:Y:S04]  /*07c0*/  LDG.E R5, desc[UR6][R6.64] ;  /* 0x0000000606057981 */ /* 0x000ea8000c1e1900 */
[----:B------:R-:W3:Y:S04]  /*07d0*/  LDG.E R25, desc[UR6][R24.64] ;  /* 0x0000000618197981 */ /* 0x000ee8000c1e1900 */
[----:B------:R-:W3:Y:S01]  /*07e0*/  LDG.E R4, desc[UR6][R14.64] ;  /* 0x000000060e047981 */ /* 0x000ee2000c1e1900 */
[----:B------:R-:W-:-:S04]  /*07f0*/  IMAD.WIDE R10, R8, 0x4, R14 ;  /* 0x00000004080a7825 */ /* 0x000fc800078e020e */
[----:B------:R-:W-:-:S04]  /*0800*/  IMAD.WIDE R22, R8, 0x4, R16 ;  /* 0x0000000408167825 */ /* 0x000fc800078e0210 */
[----:B------:R-:W-:-:S04]  /*0810*/  IMAD.WIDE R26, R8, 0x4, R20 ;  /* 0x00000004081a7825 */ /* 0x000fc800078e0214 */
[----:B0-----:R-:W-:-:S04]  /*0820*/  IMAD.WIDE R16, R8, 0x4, R6 ;  /* 0x0000000408107825 */ /* 0x001fc800078e0206 */
[----:B------:R-:W-:-:S04]  /*0830*/  IMAD.WIDE R18, R19, 0x4, R10 ;  /* 0x0000000413127825 */ /* 0x000fc800078e020a */
        /* <DEDUP_REMOVED lines=9> */
[----:B--2---:R-:W-:Y:S01]  /*08d0*/  FADD R5, R26, R17 ;  /* 0x000000111a057221 */ /* 0x004fe20000000000 */
[----:B---3--:R-:W-:-:S04]  /*08e0*/  FADD R2, R10, R19 ;  /* 0x000000130a027221 */ /* 0x008fc80000000000 */
[----:B------:R-:W-:-:S05]  /*08f0*/  FADD R5, R5, R2 ;  /* 0x0000000205057221 */ /* 0x000fca0000000000 */
[----:B------:R0:W-:Y:S02]  /*0900*/  STG.E desc[UR6][R8.64], R5 ;  /* 0x0000000508007986 */ /* 0x0001e4000c101906 */
.L_x_16:
[----:B0-----:R-:W-:Y:S01]  /*0910*/  HFMA2 R9, -RZ, RZ, 3.7421875, 0 ;  /* 0x437c0000ff097431 */ /* 0x001fe200000001ff */
[----:B------:R-:W-:Y:S01]  /*0920*/  MOV R7, 0x3bbb989d ;  /* 0x3bbb989d00077802 */ /* 0x000fe20000000f00 */
[----:B------:R-:W-:Y:S04]  /*0930*/  BSSY.RECONVERGENT B0, `(.L_x_17) ;  /* 0x0000016000007945 */ /* 0x000fe80003800200 */
        /* <DEDUP_REMOVED lines=14> */
[----:B------:R-:W-:Y:S05]  /*0a20*/  CALL.REL.NOINC `($__internal_1_$__cuda_sm20_rcp_rn_f32_slowpath) ;  /* 0x0000000400ac7944 */ /* 0x000fea0003c00000 */
[----:B------:R-:W-:Y:S01]  /*0a30*/  MOV R6, R7 ;  /* 0x0000000700067202 */ /* 0x000fe20000000f00 */
[----:B------:R-:W-:Y:S06]  /*0a40*/  BRA `(.L_x_19) ;  /* 0x0000000000107947 */ /* 0x000fec0003800000 */
.L_x_18:
[----:B------:R-:W0:Y:S02]  /*0a50*/  MUFU.RCP R6, R9 ;  /* 0x0000000900067308 */ /* 0x000e240000001000 */
[----:B0-----:R-:W-:-:S04]  /*0a60*/  FFMA R0, R9, R6, -1 ;  /* 0xbf80000009007423 */ /* 0x001fc80000000006 */
[----:B------:R-:W-:-:S04]  /*0a70*/  FADD.FTZ R7, -R0, -RZ ;  /* 0x800000ff00077221 */ /* 0x000fc80000010100 */
[----:B------:R-:W-:-:S07]  /*0a80*/  FFMA R6, R6, R7, R6 ;  /* 0x0000000706067223 */ /* 0x000fce0000000006 */
.L_x_19:
[----:B------:R-:W-:Y:S05]  /*0a90*/  BSYNC.RECONVERGENT B0 ;  /* 0x0000000000007941 */ /* 0x000fea0003800200 */
.L_x_17:
        /* <DEDUP_REMOVED lines=8> */
[----:B------:R-:W-:-:S04]  /*0b20*/  FFMA R2, R3, -1.925963033500011079e-08, R2 ;  /* 0xb2a5706003027823 */ /* 0x000fc80000000002 */
        /* <DEDUP_REMOVED lines=11> */
.L_x_21:
[----:B------:R-:W0:Y:S02]  /*0be0*/  MUFU.RCP R3, R8 ;  /* 0x0000000800037308 */ /* 0x000e240000001000 */
[----:B0-----:R-:W-:-:S04]  /*0bf0*/  FFMA R0, R8, R3, -1 ;  /* 0xbf80000008007423 */ /* 0x001fc80000000003 */
[----:B------:R-:W-:-:S04]  /*0c00*/  FADD.FTZ R0, -R0, -RZ ;  /* 0x800000ff00007221 */ /* 0x000fc80000010100 */
[----:B------:R-:W-:-:S07]  /*0c10*/  FFMA R3, R3, R0, R3 ;  /* 0x0000000003037223 */ /* 0x000fce0000000003 */
.L_x_22:
[----:B------:R-:W-:Y:S05]  /*0c20*/  BSYNC.RECONVERGENT B0 ;  /* 0x0000000000007941 */ /* 0x000fea0003800200 */
.L_x_20:
[----:B------:R-:W-:Y:S01]  /*0c30*/  HFMA2 R2, -RZ, RZ, 0.96630859375, -0.0022525787353515625 ;  /* 0x3bbb989dff027431 */ /* 0x000fe200000001ff */
[----:B------:R-:W-:Y:S01]  /*0c40*/  MOV R7, 0x437c0000 ;  /* 0x437c000000077802 */ /* 0x000fe20000000f00 */
[C---:B------:R-:W-:Y:S01]  /*0c50*/  FMUL R0, |R4|.reuse, 2.8853900432586669922 ;  /* 0x4038aa3b04007820 */ /* 0x040fe20000400200 */
[----:B------:R-:W-:Y:S01]  /*0c60*/  HFMA2 R9, -RZ, RZ, 1.875, 0 ;  /* 0x3f800000ff097431 */ /* 0x000fe200000001ff */
[----:B------:R-:W-:Y:S01]  /*0c70*/  MOV R10, 0x3c80f082 ;  /* 0x3c80f082000a7802 */ /* 0x000fe20000000f00 */
[----:B------:R-:W-:Y:S01]  /*0c80*/  BSSY.RECONVERGENT B0, `(.L_x_23) ;  /* 0x0000024000007945 */ /* 0x000fe20003800200 */
[C---:B------:R-:W-:Y:S02]  /*0c90*/  FSETP.GE.AND P0, PT, |R4|.reuse, 9.010913848876953125, PT ;  /* 0x41102cb40400780b */ /* 0x040fe40003f06200 */
[----:B------:R-:W0:Y:S01]  /*0ca0*/  MUFU.EX2 R0, R0 ;  /* 0x0000000000007308 */ /* 0x000e220000000800 */
[----:B------:R-:W-:Y:S01]  /*0cb0*/  FSETP.GE.AND P1, PT, |R4|, 0.60000002384185791016, PT ;  /* 0x3f19999a0400780b */ /* 0x000fe20003f26200 */
[----:B------:R-:W-:-:S04]  /*0cc0*/  FFMA.SAT R2, R5, -R2, 0.5 ;  /* 0x3f00000005027423 */ /* 0x000fc80000002802 */
[----:B------:R-:W-:-:S04]  /*0cd0*/  FFMA.RM R7, R2, R7, 12582913 ;  /* 0x4b40000102077423 */ /* 0x000fc80000004007 */
[C---:B------:R-:W-:Y:S01]  /*0ce0*/  FADD R2, R7.reuse, -12583039 ;  /* 0xcb40007f07027421 */ /* 0x040fe20000000000 */
[----:B------:R-:W-:Y:S01]  /*0cf0*/  SHF.L.U32 R8, R7, 0x17, RZ ;  /* 0x0000001707087819 */ /* 0x000fe200000006ff */
[----:B------:R-:W-:Y:S02]  /*0d00*/  FMUL R7, R4, R4 ;  /* 0x0000000404077220 */ /* 0x000fe40000400000 */
[----:B------:R-:W-:-:S04]  /*0d10*/  FFMA R2, R5, -1.4426950216293334961, -R2 ;  /* 0xbfb8aa3b05027823 */ /* 0x000fc80000000802 */
[----:B------:R-:W-:Y:S01]  /*0d20*/  FFMA R5, R5, -1.925963033500011079e-08, R2 ;  /* 0xb2a5706005057823 */ /* 0x000fe20000000002 */
[----:B0-----:R-:W-:-:S05]  /*0d30*/  FADD R2, R0, 1 ;  /* 0x3f80000000027421 */ /* 0x001fca0000000000 */
[----:B------:R-:W0:Y:S08]  /*0d40*/  MUFU.EX2 R5, R5 ;  /* 0x0000000500057308 */ /* 0x000e300000000800 */
[----:B------:R-:W1:Y:S01]  /*0d50*/  MUFU.RCP R2, R2 ;  /* 0x0000000200027308 */ /* 0x000e620000001000 */
[----:B0-----:R-:W-:Y:S01]  /*0d60*/  FFMA R11, R8, R5, 1 ;  /* 0x3f800000080b7423 */ /* 0x001fe20000000005 */
[----:B------:R-:W-:-:S04]  /*0d70*/  FFMA R8, R7, R10, -0.052303962409496307373 ;  /* 0xbd563cae07087423 */ /* 0x000fc8000000000a */
[----:B------:R-:W-:Y:S01]  /*0d80*/  IADD3 R5, PT, PT, R11, 0x1800000, RZ ;  /* 0x018000000b057810 */ /* 0x000fe20007ffe0ff */
[----:B------:R-:W-:Y:S01]  /*0d90*/  FFMA R8, R7, R8, 0.1331529766321182251 ;  /* 0x3e08594107087423 */ /* 0x000fe20000000008 */
[----:B-1----:R-:W-:Y:S02]  /*0da0*/  FFMA R0, R2, -2, R9 ;  /* 0xc000000002007823 */ /* 0x002fe40000000009 */
[----:B------:R-:W-:-:S03]  /*0db0*/  LOP3.LUT R2, R5, 0x7f800000, RZ, 0xc0, !PT ;  /* 0x7f80000005027812 */ /* 0x000fc600078ec0ff */
[----:B------:R-:W-:Y:S01]  /*0dc0*/  FSEL R5, R0, 1, !P0 ;  /* 0x3f80000000057808 */ /* 0x000fe20004000000 */
[----:B------:R-:W-:Y:S01]  /*0dd0*/  FFMA R0, R7, R8, -0.33332768082618713379 ;  /* 0xbeaaa9ed07007423 */ /* 0x000fe20000000008 */
[----:B------:R-:W-:Y:S02]  /*0de0*/  ISETP.GT.U32.AND P0, PT, R2, 0x1ffffff, PT ;  /* 0x01ffffff0200780c */ /* 0x000fe40003f04070 */
[----:B------:R-:W-:Y:S01]  /*0df0*/  LOP3.LUT R5, R5, 0x80000000, R4, 0xb8, !PT ;  /* 0x8000000005057812 */ /* 0x000fe200078eb804 */
[----:B------:R-:W-:-:S04]  /*0e00*/  FFMA R7, R7, R0, RZ ;  /* 0x0000000007077223 */ /* 0x000fc800000000ff */
[----:B------:R-:W-:-:S06]  /*0e10*/  @!P1 FFMA R5, R7, R4, R4 ;  /* 0x0000000407059223 */ /* 0x000fcc0000000004 */
[----:B------:R-:W-:Y:S05]  /*0e20*/  @P0 BRA `(.L_x_24) ;  /* 0x0000000000140947 */ /* 0x000fea0003800000 */
[----:B------:R-:W-:Y:S02]  /*0e30*/  MOV R0, R11 ;  /* 0x0000000b00007202 */ /* 0x000fe40000000f00 */
[----:B------:R-:W-:-:S07]  /*0e40*/  MOV R8, 0xe60 ;  /* 0x00000e6000087802 */ /* 0x000fce0000000f00 */
[----:B------:R-:W-:Y:S05]  /*0e50*/  CALL.REL.NOINC `($__internal_1_$__cuda_sm20_rcp_rn_f32_slowpath) ;  /* 0x0000000000a07944 */ /* 0x000fea0003c00000 */
[----:B------:R-:W-:Y:S01]  /*0e60*/  MOV R8, R7 ;  /* 0x0000000700087202 */ /* 0x000fe20000000f00 */
[----:B------:R-:W-:Y:S06]  /*0e70*/  BRA `(.L_x_25) ;  /* 0x0000000000107947 */ /* 0x000fec0003800000 */
.L_x_24:
[----:B------:R-:W0:Y:S02]  /*0e80*/  MUFU.RCP R8, R11 ;  /* 0x0000000b00087308 */ /* 0x000e240000001000 */
[----:B0-----:R-:W-:-:S04]  /*0e90*/  FFMA R0, R11, R8, -1 ;  /* 0xbf8000000b007423 */ /* 0x001fc80000000008 */
[----:B------:R-:W-:-:S04]  /*0ea0*/  FADD.FTZ R7, -R0, -RZ ;  /* 0x800000ff00077221 */ /* 0x000fc80000010100 */
[----:B------:R-:W-:-:S07]  /*0eb0*/  FFMA R8, R8, R7, R8 ;  /* 0x0000000708087223 */ /* 0x000fce0000000008 */
.L_x_25:
[----:B------:R-:W-:Y:S05]  /*0ec0*/  BSYNC.RECONVERGENT B0 ;  /* 0x0000000000007941 */ /* 0x000fea0003800200 */
.L_x_23:
[----:B------:R-:W0:Y:S02]  /*0ed0*/  LDC.64 R10, c[0x0][0x3b8] ;  /* 0x0000ee00ff0a7b82 */ /* 0x000e240000000a00 */
[----:B0-----:R-:W-:-:S06]  /*0ee0*/  IMAD.WIDE R10, R13, 0x4, R10 ;  /* 0x000000040d0a7825 */ /* 0x001fcc00078e020a */
[----:B------:R-:W2:Y:S01]  /*0ef0*/  LDG.E R10, desc[UR6][R10.64] ;  /* 0x000000060a0a7981 */ /* 0x000ea2000c1e1900 */
[----:B------:R-:W-:Y:S01]  /*0f00*/  FMUL R5, R5, R6 ;  /* 0x0000000605057220 */ /* 0x000fe20000400000 */
[----:B------:R-:W-:Y:S01]  /*0f10*/  MOV R14, 0x3c80f082 ;  /* 0x3c80f082000e7802 */ /* 0x000fe20000000f00 */
[----:B------:R-:W0:Y:S01]  /*0f20*/  LDC.64 R6, c[0x0][0x3c0] ;  /* 0x0000f000ff067b82 */ /* 0x000e220000000a00 */
[----:B------:R-:W-:Y:S02]  /*0f30*/  HFMA2 R17, -RZ, RZ, 1.875, 0 ;  /* 0x3f800000ff117431 */ /* 0x000fe400000001ff */
[----:B0-----:R-:W-:-:S04]  /*0f40*/  IMAD.WIDE R6, R13, 0x4, R6 ;  /* 0x000000040d067825 */ /* 0x001fc800078e0206 */
[----:B--2---:R-:W-:Y:S02]  /*0f50*/  FFMA R9, R10, R3, R5 ;  /* 0x000000030a097223 */ /* 0x004fe40000000005 */
        /* <DEDUP_REMOVED lines=8> */
[----:B------:R-:W2:Y:S01]  /*0fe0*/  LDC.64 R2, c[0x0][0x3b0] ;  /* 0x0000ec00ff027b82 */ /* 0x000ea20000000a00 */
[----:B0-----:R-:W-:-:S04]  /*0ff0*/  IMAD.WIDE R4, R13, 0x4, R4 ;  /* 0x000000040d047825 */ /* 0x001fc800078e0204 */
[----:B-1----:R-:W-:Y:S01]  /*1000*/  FADD R12, R0, 1 ;  /* 0x3f800000000c7421 */ /* 0x002fe20000000000 */
[----:B------:R-:W-:-:S04]  /*1010*/  FFMA R0, R15, R14, 0.1331529766321182251 ;  /* 0x3e0859410f007423 */ /* 0x000fc8000000000e */
[----:B------:R-:W-:Y:S01]  /*1020*/  FFMA R0, R15, R0, -0.33332768082618713379 ;  /* 0xbeaaa9ed0f007423 */ /* 0x000fe20000000000 */
[----:B------:R-:W0:Y:S01]  /*1030*/  MUFU.RCP R12, R12 ;  /* 0x0000000c000c7308 */ /* 0x000e220000001000 */
[----:B--2---:R-:W-:-:S04]  /*1040*/  IMAD.WIDE R2, R13, 0x4, R2 ;  /* 0x000000040d027825 */ /* 0x004fc800078e0202 */
[----:B------:R-:W-:Y:S01]  /*1050*/  FFMA R0, R15, R0, RZ ;  /* 0x000000000f007223 */ /* 0x000fe200000000ff */
[----:B0-----:R-:W-:-:S05]  /*1060*/  FFMA R10, R12, -2, R17 ;  /* 0xc00000000c0a7823 */ /* 0x001fca0000000011 */
[----:B------:R-:W-:-:S04]  /*1070*/  FSEL R10, R10, 1, !P0 ;  /* 0x3f8000000a0a7808 */ /* 0x000fc80004000000 */
[--C-:B------:R-:W-:Y:S01]  /*1080*/  LOP3.LUT R11, R10, 0x80000000, R9.reuse, 0xb8, !PT ;  /* 0x800000000a0b7812 */ /* 0x100fe200078eb809 */
[----:B------:R-:W-:-:S04]  /*1090*/  @!P1 FFMA R11, R9, R0, R9 ;  /* 0x00000000090b9223 */ /* 0x000fc80000000009 */
[----:B------:R-:W-:-:S05]  /*10a0*/  FMUL R11, R11, R8 ;  /* 0x000000080b0b7220 */ /* 0x000fca0000400000 */
[----:B------:R-:W-:Y:S04]  /*10b0*/  STG.E desc[UR6][R4.64], R11 ;  /* 0x0000000b04007986 */ /* 0x000fe8000c101906 */
[----:B------:R-:W-:Y:S01]  /*10c0*/  STG.E desc[UR6][R2.64], R11 ;  /* 0x0000000b02007986 */ /* 0x000fe2000c101906 */
[----:B------:R-:W-:Y:S05]  /*10d0*/  EXIT ;  /* 0x000000000000794d */ /* 0x000fea0003800000 */
        .weak           $__internal_1_$__cuda_sm20_rcp_rn_f32_slowpath
        .type           $__internal_1_$__cuda_sm20_rcp_rn_f32_slowpath,@function
        .size           $__internal_1_$__cuda_sm20_rcp_rn_f32_slowpath,(.L_x_32 - $__internal_1_$__cuda_sm20_rcp_rn_f32_slowpath)
$__internal_1_$__cuda_sm20_rcp_rn_f32_slowpath:
        /* <DEDUP_REMOVED lines=15> */
.L_x_27:
        /* <DEDUP_REMOVED lines=21> */
[----:B------:R-:W-:-:S04]  /*1320*/  LOP3.LUT P2, RZ, R12, 0x2, RZ, 0xc0, !PT ;  /* 0x000000020cff7812 */ /* 0x000fc8000784c0ff */
[----:B------:R-:W-:Y:S02]  /*1330*/  PLOP3.LUT P0, PT, P0, P1, P2, 0xe0, 0x0 ;  /* 0x000000000000781c */ /* 0x000fe40000703c20 */
[----:B------:R-:W-:Y:S02]  /*1340*/  LOP3.LUT P1, RZ, R0, 0x7fffff, RZ, 0xc0, !PT ;  /* 0x007fffff00ff7812 */ /* 0x000fe4000782c0ff */
[----:B------:R-:W-:-:S04]  /*1350*/  SEL R2, RZ, 0x1, !P0 ;  /* 0x00000001ff027807 */ /* 0x000fc80004000000 */
[----:B------:R-:W-:-:S04]  /*1360*/  IADD3 R2, PT, PT, -R2, RZ, RZ ;  /* 0x000000ff02027210 */ /* 0x000fc80007ffe1ff */
[----:B------:R-:W-:Y:S02]  /*1370*/  ISETP.GE.AND P0, PT, R2, RZ, PT ;  /* 0x000000ff0200720c */ /* 0x000fe40003f06270 */
[----:B------:R-:W-:-:S04]  /*1380*/  IADD3 R2, PT, PT, R11, -0xfc, RZ ;  /* 0xffffff040b027810 */ /* 0x000fc80007ffe0ff */
[----:B------:R-:W-:-:S07]  /*1390*/  SHF.R.U32.HI R7, RZ, R2, R7 ;  /* 0x00000002ff077219 */ /* 0x000fce0000011607 */
[----:B------:R-:W-:-:S04]  /*13a0*/  @!P0 IADD3 R7, PT, PT, R7, 0x1, RZ ;  /* 0x0000000107078810 */ /* 0x000fc80007ffe0ff */
[----:B------:R-:W-:-:S04]  /*13b0*/  @!P1 SHF.L.U32 R7, R7, 0x1, RZ ;  /* 0x0000000107079819 */ /* 0x000fc800000006ff */
[----:B------:R-:W-:Y:S01]  /*13c0*/  LOP3.LUT R7, R7, 0x80000000, R0, 0xf8, !PT ;  /* 0x8000000007077812 */ /* 0x000fe200078ef800 */
[----:B------:R-:W-:Y:S06]  /*13d0*/  BRA `(.L_x_28) ;  /* 0x0000000000047947 */ /* 0x000fec0003800000 */
.L_x_29:
[----:B------:R0:W1:Y:S02]  /*13e0*/  MUFU.RCP R7, R0 ;  /* 0x0000000000077308 */ /* 0x0000640000001000 */
.L_x_28:
[----:B------:R-:W-:Y:S05]  /*13f0*/  BSYNC.RECONVERGENT B1 ;  /* 0x0000000000017941 */ /* 0x000fea0003800200 */
.L_x_26:
[----:B------:R-:W-:-:S04]  /*1400*/  MOV R9, 0x0 ;  /* 0x0000000000097802 */ /* 0x000fc80000000f00 */
[----:B01----:R-:W-:Y:S05]  /*1410*/  RET.REL.NODEC R8 `(_Z14elementWise_fpiiPfS_S_S_S_S_S_S_b) ;  /* 0xffffffe808f87950 */ /* 0x003fea0003c3ffff */
.L_x_30:
        /* <DEDUP_REMOVED lines=14> */
.L_x_32:


//--------------------- .nv.shared.reserved.0     --------------------------
	.section	.nv.shared.reserved.0,"aw",@nobits
	.weak		__nv_reservedSMEM_offset_0_alias
	.size		__nv_reservedSMEM_offset_0_alias, 0, 64
	.other		__nv_reservedSMEM_offset_0_alias,@"STO_CUDA_RESERVED_SHARED STV_DEFAULT"
__nv_reservedSMEM_offset_0_alias:
	.zero		0
	.zero		64


//--------------------- .nv.constant0._Z28element_wise_operation_prop1Pf --------------------------
	.section	.nv.constant0._Z28element_wise_operation_prop1Pf,"a",@progbits
	.sectionflags	@""
	.align	4
.nv.constant0._Z28element_wise_operation_prop1Pf:
	.zero		904


//--------------------- .nv.constant0._Z22element_wise_operationiiPfS_S_S_S_S_S_bS_ --------------------------
	.section	.nv.constant0._Z22element_wise_operationiiPfS_S_S_S_S_S_bS_,"a",@progbits
	.sectionflags	@""
	.align	4
.nv.constant0._Z22element_wise_operationiiPfS_S_S_S_S_S_bS_:
	.zero		976


//--------------------- .nv.constant0._Z14elementWise_fpiiPfS_S_S_S_S_S_S_b --------------------------
	.section	.nv.constant0._Z14elementWise_fpiiPfS_S_S_S_S_S_S_b,"a",@progbits
	.sectionflags	@""
	.align	4
.nv.constant0._Z14elementWise_fpiiPfS_S_S_S_S_S_S_b:
	.zero		969


//--------------------- SYMBOLS --------------------------

	.type		.nv.reservedSmem.offset0,@object
	.size		.nv.reservedSmem.offset0,0x4
